//
// Generated by NVIDIA NVVM Compiler
//
// Compiler Build ID: CL-36424714
// Cuda compilation tools, release 13.0, V13.0.88
// Based on NVVM 20.0.0
//

.version 9.0
.target sm_100
.address_size 64

	// .globl	_Z12softmaxNomalILi256ELi256EEvPfS0_

.visible .entry _Z12softmaxNomalILi256ELi256EEvPfS0_(
	.param .u64 .ptr .align 1 _Z12softmaxNomalILi256ELi256EEvPfS0__param_0,
	.param .u64 .ptr .align 1 _Z12softmaxNomalILi256ELi256EEvPfS0__param_1
)
{
	.reg .pred 	%p<4>;
	.reg .b32 	%r<30>;
	.reg .b32 	%f<654>;
	.reg .b64 	%rd<21>;

	ld.param.u64 	%rd12, [_Z12softmaxNomalILi256ELi256EEvPfS0__param_0];
	ld.param.u64 	%rd13, [_Z12softmaxNomalILi256ELi256EEvPfS0__param_1];
	mov.u32 	%r6, %tid.x;
	mov.u32 	%r7, %ntid.x;
	mov.u32 	%r8, %ctaid.x;
	mad.lo.s32 	%r1, %r7, %r8, %r6;
	setp.gt.u32 	%p1, %r1, 255;
	@%p1 bra 	$L__BB0_5;
	cvta.to.global.u64 	%rd1, %rd13;
	cvta.to.global.u64 	%rd14, %rd12;
	shl.b32 	%r10, %r1, 8;
	mul.wide.u32 	%rd2, %r10, 4;
	add.s64 	%rd15, %rd14, %rd2;
	ld.global.f32 	%f5, [%rd15];
	max.f32 	%f6, %f5, 0fE0AD78EC;
	ld.global.f32 	%f7, [%rd15+4];
	max.f32 	%f8, %f6, %f7;
	ld.global.f32 	%f9, [%rd15+8];
	max.f32 	%f10, %f8, %f9;
	ld.global.f32 	%f11, [%rd15+12];
	max.f32 	%f12, %f10, %f11;
	ld.global.f32 	%f13, [%rd15+16];
	max.f32 	%f14, %f12, %f13;
	ld.global.f32 	%f15, [%rd15+20];
	max.f32 	%f16, %f14, %f15;
	ld.global.f32 	%f17, [%rd15+24];
	max.f32 	%f18, %f16, %f17;
	ld.global.f32 	%f19, [%rd15+28];
	max.f32 	%f20, %f18, %f19;
	ld.global.f32 	%f21, [%rd15+32];
	max.f32 	%f22, %f20, %f21;
	ld.global.f32 	%f23, [%rd15+36];
	max.f32 	%f24, %f22, %f23;
	ld.global.f32 	%f25, [%rd15+40];
	max.f32 	%f26, %f24, %f25;
	ld.global.f32 	%f27, [%rd15+44];
	max.f32 	%f28, %f26, %f27;
	ld.global.f32 	%f29, [%rd15+48];
	max.f32 	%f30, %f28, %f29;
	ld.global.f32 	%f31, [%rd15+52];
	max.f32 	%f32, %f30, %f31;
	ld.global.f32 	%f33, [%rd15+56];
	max.f32 	%f34, %f32, %f33;
	ld.global.f32 	%f35, [%rd15+60];
	max.f32 	%f36, %f34, %f35;
	ld.global.f32 	%f37, [%rd15+64];
	max.f32 	%f38, %f36, %f37;
	ld.global.f32 	%f39, [%rd15+68];
	max.f32 	%f40, %f38, %f39;
	ld.global.f32 	%f41, [%rd15+72];
	max.f32 	%f42, %f40, %f41;
	ld.global.f32 	%f43, [%rd15+76];
	max.f32 	%f44, %f42, %f43;
	ld.global.f32 	%f45, [%rd15+80];
	max.f32 	%f46, %f44, %f45;
	ld.global.f32 	%f47, [%rd15+84];
	max.f32 	%f48, %f46, %f47;
	ld.global.f32 	%f49, [%rd15+88];
	max.f32 	%f50, %f48, %f49;
	ld.global.f32 	%f51, [%rd15+92];
	max.f32 	%f52, %f50, %f51;
	ld.global.f32 	%f53, [%rd15+96];
	max.f32 	%f54, %f52, %f53;
	ld.global.f32 	%f55, [%rd15+100];
	max.f32 	%f56, %f54, %f55;
	ld.global.f32 	%f57, [%rd15+104];
	max.f32 	%f58, %f56, %f57;
	ld.global.f32 	%f59, [%rd15+108];
	max.f32 	%f60, %f58, %f59;
	ld.global.f32 	%f61, [%rd15+112];
	max.f32 	%f62, %f60, %f61;
	ld.global.f32 	%f63, [%rd15+116];
	max.f32 	%f64, %f62, %f63;
	ld.global.f32 	%f65, [%rd15+120];
	max.f32 	%f66, %f64, %f65;
	ld.global.f32 	%f67, [%rd15+124];
	max.f32 	%f68, %f66, %f67;
	ld.global.f32 	%f69, [%rd15+128];
	max.f32 	%f70, %f68, %f69;
	ld.global.f32 	%f71, [%rd15+132];
	max.f32 	%f72, %f70, %f71;
	ld.global.f32 	%f73, [%rd15+136];
	max.f32 	%f74, %f72, %f73;
	ld.global.f32 	%f75, [%rd15+140];
	max.f32 	%f76, %f74, %f75;
	ld.global.f32 	%f77, [%rd15+144];
	max.f32 	%f78, %f76, %f77;
	ld.global.f32 	%f79, [%rd15+148];
	max.f32 	%f80, %f78, %f79;
	ld.global.f32 	%f81, [%rd15+152];
	max.f32 	%f82, %f80, %f81;
	ld.global.f32 	%f83, [%rd15+156];
	max.f32 	%f84, %f82, %f83;
	ld.global.f32 	%f85, [%rd15+160];
	max.f32 	%f86, %f84, %f85;
	ld.global.f32 	%f87, [%rd15+164];
	max.f32 	%f88, %f86, %f87;
	ld.global.f32 	%f89, [%rd15+168];
	max.f32 	%f90, %f88, %f89;
	ld.global.f32 	%f91, [%rd15+172];
	max.f32 	%f92, %f90, %f91;
	ld.global.f32 	%f93, [%rd15+176];
	max.f32 	%f94, %f92, %f93;
	ld.global.f32 	%f95, [%rd15+180];
	max.f32 	%f96, %f94, %f95;
	ld.global.f32 	%f97, [%rd15+184];
	max.f32 	%f98, %f96, %f97;
	ld.global.f32 	%f99, [%rd15+188];
	max.f32 	%f100, %f98, %f99;
	ld.global.f32 	%f101, [%rd15+192];
	max.f32 	%f102, %f100, %f101;
	ld.global.f32 	%f103, [%rd15+196];
	max.f32 	%f104, %f102, %f103;
	ld.global.f32 	%f105, [%rd15+200];
	max.f32 	%f106, %f104, %f105;
	ld.global.f32 	%f107, [%rd15+204];
	max.f32 	%f108, %f106, %f107;
	ld.global.f32 	%f109, [%rd15+208];
	max.f32 	%f110, %f108, %f109;
	ld.global.f32 	%f111, [%rd15+212];
	max.f32 	%f112, %f110, %f111;
	ld.global.f32 	%f113, [%rd15+216];
	max.f32 	%f114, %f112, %f113;
	ld.global.f32 	%f115, [%rd15+220];
	max.f32 	%f116, %f114, %f115;
	ld.global.f32 	%f117, [%rd15+224];
	max.f32 	%f118, %f116, %f117;
	ld.global.f32 	%f119, [%rd15+228];
	max.f32 	%f120, %f118, %f119;
	ld.global.f32 	%f121, [%rd15+232];
	max.f32 	%f122, %f120, %f121;
	ld.global.f32 	%f123, [%rd15+236];
	max.f32 	%f124, %f122, %f123;
	ld.global.f32 	%f125, [%rd15+240];
	max.f32 	%f126, %f124, %f125;
	ld.global.f32 	%f127, [%rd15+244];
	max.f32 	%f128, %f126, %f127;
	ld.global.f32 	%f129, [%rd15+248];
	max.f32 	%f130, %f128, %f129;
	ld.global.f32 	%f131, [%rd15+252];
	max.f32 	%f132, %f130, %f131;
	ld.global.f32 	%f133, [%rd15+256];
	max.f32 	%f134, %f132, %f133;
	ld.global.f32 	%f135, [%rd15+260];
	max.f32 	%f136, %f134, %f135;
	ld.global.f32 	%f137, [%rd15+264];
	max.f32 	%f138, %f136, %f137;
	ld.global.f32 	%f139, [%rd15+268];
	max.f32 	%f140, %f138, %f139;
	ld.global.f32 	%f141, [%rd15+272];
	max.f32 	%f142, %f140, %f141;
	ld.global.f32 	%f143, [%rd15+276];
	max.f32 	%f144, %f142, %f143;
	ld.global.f32 	%f145, [%rd15+280];
	max.f32 	%f146, %f144, %f145;
	ld.global.f32 	%f147, [%rd15+284];
	max.f32 	%f148, %f146, %f147;
	ld.global.f32 	%f149, [%rd15+288];
	max.f32 	%f150, %f148, %f149;
	ld.global.f32 	%f151, [%rd15+292];
	max.f32 	%f152, %f150, %f151;
	ld.global.f32 	%f153, [%rd15+296];
	max.f32 	%f154, %f152, %f153;
	ld.global.f32 	%f155, [%rd15+300];
	max.f32 	%f156, %f154, %f155;
	ld.global.f32 	%f157, [%rd15+304];
	max.f32 	%f158, %f156, %f157;
	ld.global.f32 	%f159, [%rd15+308];
	max.f32 	%f160, %f158, %f159;
	ld.global.f32 	%f161, [%rd15+312];
	max.f32 	%f162, %f160, %f161;
	ld.global.f32 	%f163, [%rd15+316];
	max.f32 	%f164, %f162, %f163;
	ld.global.f32 	%f165, [%rd15+320];
	max.f32 	%f166, %f164, %f165;
	ld.global.f32 	%f167, [%rd15+324];
	max.f32 	%f168, %f166, %f167;
	ld.global.f32 	%f169, [%rd15+328];
	max.f32 	%f170, %f168, %f169;
	ld.global.f32 	%f171, [%rd15+332];
	max.f32 	%f172, %f170, %f171;
	ld.global.f32 	%f173, [%rd15+336];
	max.f32 	%f174, %f172, %f173;
	ld.global.f32 	%f175, [%rd15+340];
	max.f32 	%f176, %f174, %f175;
	ld.global.f32 	%f177, [%rd15+344];
	max.f32 	%f178, %f176, %f177;
	ld.global.f32 	%f179, [%rd15+348];
	max.f32 	%f180, %f178, %f179;
	ld.global.f32 	%f181, [%rd15+352];
	max.f32 	%f182, %f180, %f181;
	ld.global.f32 	%f183, [%rd15+356];
	max.f32 	%f184, %f182, %f183;
	ld.global.f32 	%f185, [%rd15+360];
	max.f32 	%f186, %f184, %f185;
	ld.global.f32 	%f187, [%rd15+364];
	max.f32 	%f188, %f186, %f187;
	ld.global.f32 	%f189, [%rd15+368];
	max.f32 	%f190, %f188, %f189;
	ld.global.f32 	%f191, [%rd15+372];
	max.f32 	%f192, %f190, %f191;
	ld.global.f32 	%f193, [%rd15+376];
	max.f32 	%f194, %f192, %f193;
	ld.global.f32 	%f195, [%rd15+380];
	max.f32 	%f196, %f194, %f195;
	ld.global.f32 	%f197, [%rd15+384];
	max.f32 	%f198, %f196, %f197;
	ld.global.f32 	%f199, [%rd15+388];
	max.f32 	%f200, %f198, %f199;
	ld.global.f32 	%f201, [%rd15+392];
	max.f32 	%f202, %f200, %f201;
	ld.global.f32 	%f203, [%rd15+396];
	max.f32 	%f204, %f202, %f203;
	ld.global.f32 	%f205, [%rd15+400];
	max.f32 	%f206, %f204, %f205;
	ld.global.f32 	%f207, [%rd15+404];
	max.f32 	%f208, %f206, %f207;
	ld.global.f32 	%f209, [%rd15+408];
	max.f32 	%f210, %f208, %f209;
	ld.global.f32 	%f211, [%rd15+412];
	max.f32 	%f212, %f210, %f211;
	ld.global.f32 	%f213, [%rd15+416];
	max.f32 	%f214, %f212, %f213;
	ld.global.f32 	%f215, [%rd15+420];
	max.f32 	%f216, %f214, %f215;
	ld.global.f32 	%f217, [%rd15+424];
	max.f32 	%f218, %f216, %f217;
	ld.global.f32 	%f219, [%rd15+428];
	max.f32 	%f220, %f218, %f219;
	ld.global.f32 	%f221, [%rd15+432];
	max.f32 	%f222, %f220, %f221;
	ld.global.f32 	%f223, [%rd15+436];
	max.f32 	%f224, %f222, %f223;
	ld.global.f32 	%f225, [%rd15+440];
	max.f32 	%f226, %f224, %f225;
	ld.global.f32 	%f227, [%rd15+444];
	max.f32 	%f228, %f226, %f227;
	ld.global.f32 	%f229, [%rd15+448];
	max.f32 	%f230, %f228, %f229;
	ld.global.f32 	%f231, [%rd15+452];
	max.f32 	%f232, %f230, %f231;
	ld.global.f32 	%f233, [%rd15+456];
	max.f32 	%f234, %f232, %f233;
	ld.global.f32 	%f235, [%rd15+460];
	max.f32 	%f236, %f234, %f235;
	ld.global.f32 	%f237, [%rd15+464];
	max.f32 	%f238, %f236, %f237;
	ld.global.f32 	%f239, [%rd15+468];
	max.f32 	%f240, %f238, %f239;
	ld.global.f32 	%f241, [%rd15+472];
	max.f32 	%f242, %f240, %f241;
	ld.global.f32 	%f243, [%rd15+476];
	max.f32 	%f244, %f242, %f243;
	ld.global.f32 	%f245, [%rd15+480];
	max.f32 	%f246, %f244, %f245;
	ld.global.f32 	%f247, [%rd15+484];
	max.f32 	%f248, %f246, %f247;
	ld.global.f32 	%f249, [%rd15+488];
	max.f32 	%f250, %f248, %f249;
	ld.global.f32 	%f251, [%rd15+492];
	max.f32 	%f252, %f250, %f251;
	ld.global.f32 	%f253, [%rd15+496];
	max.f32 	%f254, %f252, %f253;
	ld.global.f32 	%f255, [%rd15+500];
	max.f32 	%f256, %f254, %f255;
	ld.global.f32 	%f257, [%rd15+504];
	max.f32 	%f258, %f256, %f257;
	ld.global.f32 	%f259, [%rd15+508];
	max.f32 	%f260, %f258, %f259;
	ld.global.f32 	%f261, [%rd15+512];
	max.f32 	%f262, %f260, %f261;
	ld.global.f32 	%f263, [%rd15+516];
	max.f32 	%f264, %f262, %f263;
	ld.global.f32 	%f265, [%rd15+520];
	max.f32 	%f266, %f264, %f265;
	ld.global.f32 	%f267, [%rd15+524];
	max.f32 	%f268, %f266, %f267;
	ld.global.f32 	%f269, [%rd15+528];
	max.f32 	%f270, %f268, %f269;
	ld.global.f32 	%f271, [%rd15+532];
	max.f32 	%f272, %f270, %f271;
	ld.global.f32 	%f273, [%rd15+536];
	max.f32 	%f274, %f272, %f273;
	ld.global.f32 	%f275, [%rd15+540];
	max.f32 	%f276, %f274, %f275;
	ld.global.f32 	%f277, [%rd15+544];
	max.f32 	%f278, %f276, %f277;
	ld.global.f32 	%f279, [%rd15+548];
	max.f32 	%f280, %f278, %f279;
	ld.global.f32 	%f281, [%rd15+552];
	max.f32 	%f282, %f280, %f281;
	ld.global.f32 	%f283, [%rd15+556];
	max.f32 	%f284, %f282, %f283;
	ld.global.f32 	%f285, [%rd15+560];
	max.f32 	%f286, %f284, %f285;
	ld.global.f32 	%f287, [%rd15+564];
	max.f32 	%f288, %f286, %f287;
	ld.global.f32 	%f289, [%rd15+568];
	max.f32 	%f290, %f288, %f289;
	ld.global.f32 	%f291, [%rd15+572];
	max.f32 	%f292, %f290, %f291;
	ld.global.f32 	%f293, [%rd15+576];
	max.f32 	%f294, %f292, %f293;
	ld.global.f32 	%f295, [%rd15+580];
	max.f32 	%f296, %f294, %f295;
	ld.global.f32 	%f297, [%rd15+584];
	max.f32 	%f298, %f296, %f297;
	ld.global.f32 	%f299, [%rd15+588];
	max.f32 	%f300, %f298, %f299;
	ld.global.f32 	%f301, [%rd15+592];
	max.f32 	%f302, %f300, %f301;
	ld.global.f32 	%f303, [%rd15+596];
	max.f32 	%f304, %f302, %f303;
	ld.global.f32 	%f305, [%rd15+600];
	max.f32 	%f306, %f304, %f305;
	ld.global.f32 	%f307, [%rd15+604];
	max.f32 	%f308, %f306, %f307;
	ld.global.f32 	%f309, [%rd15+608];
	max.f32 	%f310, %f308, %f309;
	ld.global.f32 	%f311, [%rd15+612];
	max.f32 	%f312, %f310, %f311;
	ld.global.f32 	%f313, [%rd15+616];
	max.f32 	%f314, %f312, %f313;
	ld.global.f32 	%f315, [%rd15+620];
	max.f32 	%f316, %f314, %f315;
	ld.global.f32 	%f317, [%rd15+624];
	max.f32 	%f318, %f316, %f317;
	ld.global.f32 	%f319, [%rd15+628];
	max.f32 	%f320, %f318, %f319;
	ld.global.f32 	%f321, [%rd15+632];
	max.f32 	%f322, %f320, %f321;
	ld.global.f32 	%f323, [%rd15+636];
	max.f32 	%f324, %f322, %f323;
	ld.global.f32 	%f325, [%rd15+640];
	max.f32 	%f326, %f324, %f325;
	ld.global.f32 	%f327, [%rd15+644];
	max.f32 	%f328, %f326, %f327;
	ld.global.f32 	%f329, [%rd15+648];
	max.f32 	%f330, %f328, %f329;
	ld.global.f32 	%f331, [%rd15+652];
	max.f32 	%f332, %f330, %f331;
	ld.global.f32 	%f333, [%rd15+656];
	max.f32 	%f334, %f332, %f333;
	ld.global.f32 	%f335, [%rd15+660];
	max.f32 	%f336, %f334, %f335;
	ld.global.f32 	%f337, [%rd15+664];
	max.f32 	%f338, %f336, %f337;
	ld.global.f32 	%f339, [%rd15+668];
	max.f32 	%f340, %f338, %f339;
	ld.global.f32 	%f341, [%rd15+672];
	max.f32 	%f342, %f340, %f341;
	ld.global.f32 	%f343, [%rd15+676];
	max.f32 	%f344, %f342, %f343;
	ld.global.f32 	%f345, [%rd15+680];
	max.f32 	%f346, %f344, %f345;
	ld.global.f32 	%f347, [%rd15+684];
	max.f32 	%f348, %f346, %f347;
	ld.global.f32 	%f349, [%rd15+688];
	max.f32 	%f350, %f348, %f349;
	ld.global.f32 	%f351, [%rd15+692];
	max.f32 	%f352, %f350, %f351;
	ld.global.f32 	%f353, [%rd15+696];
	max.f32 	%f354, %f352, %f353;
	ld.global.f32 	%f355, [%rd15+700];
	max.f32 	%f356, %f354, %f355;
	ld.global.f32 	%f357, [%rd15+704];
	max.f32 	%f358, %f356, %f357;
	ld.global.f32 	%f359, [%rd15+708];
	max.f32 	%f360, %f358, %f359;
	ld.global.f32 	%f361, [%rd15+712];
	max.f32 	%f362, %f360, %f361;
	ld.global.f32 	%f363, [%rd15+716];
	max.f32 	%f364, %f362, %f363;
	ld.global.f32 	%f365, [%rd15+720];
	max.f32 	%f366, %f364, %f365;
	ld.global.f32 	%f367, [%rd15+724];
	max.f32 	%f368, %f366, %f367;
	ld.global.f32 	%f369, [%rd15+728];
	max.f32 	%f370, %f368, %f369;
	ld.global.f32 	%f371, [%rd15+732];
	max.f32 	%f372, %f370, %f371;
	ld.global.f32 	%f373, [%rd15+736];
	max.f32 	%f374, %f372, %f373;
	ld.global.f32 	%f375, [%rd15+740];
	max.f32 	%f376, %f374, %f375;
	ld.global.f32 	%f377, [%rd15+744];
	max.f32 	%f378, %f376, %f377;
	ld.global.f32 	%f379, [%rd15+748];
	max.f32 	%f380, %f378, %f379;
	ld.global.f32 	%f381, [%rd15+752];
	max.f32 	%f382, %f380, %f381;
	ld.global.f32 	%f383, [%rd15+756];
	max.f32 	%f384, %f382, %f383;
	ld.global.f32 	%f385, [%rd15+760];
	max.f32 	%f386, %f384, %f385;
	ld.global.f32 	%f387, [%rd15+764];
	max.f32 	%f388, %f386, %f387;
	ld.global.f32 	%f389, [%rd15+768];
	max.f32 	%f390, %f388, %f389;
	ld.global.f32 	%f391, [%rd15+772];
	max.f32 	%f392, %f390, %f391;
	ld.global.f32 	%f393, [%rd15+776];
	max.f32 	%f394, %f392, %f393;
	ld.global.f32 	%f395, [%rd15+780];
	max.f32 	%f396, %f394, %f395;
	ld.global.f32 	%f397, [%rd15+784];
	max.f32 	%f398, %f396, %f397;
	ld.global.f32 	%f399, [%rd15+788];
	max.f32 	%f400, %f398, %f399;
	ld.global.f32 	%f401, [%rd15+792];
	max.f32 	%f402, %f400, %f401;
	ld.global.f32 	%f403, [%rd15+796];
	max.f32 	%f404, %f402, %f403;
	ld.global.f32 	%f405, [%rd15+800];
	max.f32 	%f406, %f404, %f405;
	ld.global.f32 	%f407, [%rd15+804];
	max.f32 	%f408, %f406, %f407;
	ld.global.f32 	%f409, [%rd15+808];
	max.f32 	%f410, %f408, %f409;
	ld.global.f32 	%f411, [%rd15+812];
	max.f32 	%f412, %f410, %f411;
	ld.global.f32 	%f413, [%rd15+816];
	max.f32 	%f414, %f412, %f413;
	ld.global.f32 	%f415, [%rd15+820];
	max.f32 	%f416, %f414, %f415;
	ld.global.f32 	%f417, [%rd15+824];
	max.f32 	%f418, %f416, %f417;
	ld.global.f32 	%f419, [%rd15+828];
	max.f32 	%f420, %f418, %f419;
	ld.global.f32 	%f421, [%rd15+832];
	max.f32 	%f422, %f420, %f421;
	ld.global.f32 	%f423, [%rd15+836];
	max.f32 	%f424, %f422, %f423;
	ld.global.f32 	%f425, [%rd15+840];
	max.f32 	%f426, %f424, %f425;
	ld.global.f32 	%f427, [%rd15+844];
	max.f32 	%f428, %f426, %f427;
	ld.global.f32 	%f429, [%rd15+848];
	max.f32 	%f430, %f428, %f429;
	ld.global.f32 	%f431, [%rd15+852];
	max.f32 	%f432, %f430, %f431;
	ld.global.f32 	%f433, [%rd15+856];
	max.f32 	%f434, %f432, %f433;
	ld.global.f32 	%f435, [%rd15+860];
	max.f32 	%f436, %f434, %f435;
	ld.global.f32 	%f437, [%rd15+864];
	max.f32 	%f438, %f436, %f437;
	ld.global.f32 	%f439, [%rd15+868];
	max.f32 	%f440, %f438, %f439;
	ld.global.f32 	%f441, [%rd15+872];
	max.f32 	%f442, %f440, %f441;
	ld.global.f32 	%f443, [%rd15+876];
	max.f32 	%f444, %f442, %f443;
	ld.global.f32 	%f445, [%rd15+880];
	max.f32 	%f446, %f444, %f445;
	ld.global.f32 	%f447, [%rd15+884];
	max.f32 	%f448, %f446, %f447;
	ld.global.f32 	%f449, [%rd15+888];
	max.f32 	%f450, %f448, %f449;
	ld.global.f32 	%f451, [%rd15+892];
	max.f32 	%f452, %f450, %f451;
	ld.global.f32 	%f453, [%rd15+896];
	max.f32 	%f454, %f452, %f453;
	ld.global.f32 	%f455, [%rd15+900];
	max.f32 	%f456, %f454, %f455;
	ld.global.f32 	%f457, [%rd15+904];
	max.f32 	%f458, %f456, %f457;
	ld.global.f32 	%f459, [%rd15+908];
	max.f32 	%f460, %f458, %f459;
	ld.global.f32 	%f461, [%rd15+912];
	max.f32 	%f462, %f460, %f461;
	ld.global.f32 	%f463, [%rd15+916];
	max.f32 	%f464, %f462, %f463;
	ld.global.f32 	%f465, [%rd15+920];
	max.f32 	%f466, %f464, %f465;
	ld.global.f32 	%f467, [%rd15+924];
	max.f32 	%f468, %f466, %f467;
	ld.global.f32 	%f469, [%rd15+928];
	max.f32 	%f470, %f468, %f469;
	ld.global.f32 	%f471, [%rd15+932];
	max.f32 	%f472, %f470, %f471;
	ld.global.f32 	%f473, [%rd15+936];
	max.f32 	%f474, %f472, %f473;
	ld.global.f32 	%f475, [%rd15+940];
	max.f32 	%f476, %f474, %f475;
	ld.global.f32 	%f477, [%rd15+944];
	max.f32 	%f478, %f476, %f477;
	ld.global.f32 	%f479, [%rd15+948];
	max.f32 	%f480, %f478, %f479;
	ld.global.f32 	%f481, [%rd15+952];
	max.f32 	%f482, %f480, %f481;
	ld.global.f32 	%f483, [%rd15+956];
	max.f32 	%f484, %f482, %f483;
	ld.global.f32 	%f485, [%rd15+960];
	max.f32 	%f486, %f484, %f485;
	ld.global.f32 	%f487, [%rd15+964];
	max.f32 	%f488, %f486, %f487;
	ld.global.f32 	%f489, [%rd15+968];
	max.f32 	%f490, %f488, %f489;
	ld.global.f32 	%f491, [%rd15+972];
	max.f32 	%f492, %f490, %f491;
	ld.global.f32 	%f493, [%rd15+976];
	max.f32 	%f494, %f492, %f493;
	ld.global.f32 	%f495, [%rd15+980];
	max.f32 	%f496, %f494, %f495;
	ld.global.f32 	%f497, [%rd15+984];
	max.f32 	%f498, %f496, %f497;
	ld.global.f32 	%f499, [%rd15+988];
	max.f32 	%f500, %f498, %f499;
	ld.global.f32 	%f501, [%rd15+992];
	max.f32 	%f502, %f500, %f501;
	ld.global.f32 	%f503, [%rd15+996];
	max.f32 	%f504, %f502, %f503;
	ld.global.f32 	%f505, [%rd15+1000];
	max.f32 	%f506, %f504, %f505;
	ld.global.f32 	%f507, [%rd15+1004];
	max.f32 	%f508, %f506, %f507;
	ld.global.f32 	%f509, [%rd15+1008];
	max.f32 	%f510, %f508, %f509;
	ld.global.f32 	%f511, [%rd15+1012];
	max.f32 	%f512, %f510, %f511;
	ld.global.f32 	%f513, [%rd15+1016];
	max.f32 	%f514, %f512, %f513;
	ld.global.f32 	%f515, [%rd15+1020];
	max.f32 	%f1, %f514, %f515;
	or.b64  	%rd16, %rd2, 16;
	add.s64 	%rd19, %rd14, %rd16;
	add.s64 	%rd18, %rd1, %rd16;
	mov.f32 	%f653, 0f00000000;
	mov.b32 	%r28, 0;
$L__BB0_2:
	ld.global.f32 	%f516, [%rd19+-16];
	sub.f32 	%f517, %f516, %f1;
	fma.rn.f32 	%f518, %f517, 0f3BBB989D, 0f3F000000;
	cvt.sat.f32.f32 	%f519, %f518;
	mov.f32 	%f520, 0f4B400001;
	mov.f32 	%f521, 0f437C0000;
	fma.rm.f32 	%f522, %f519, %f521, %f520;
	add.f32 	%f523, %f522, 0fCB40007F;
	neg.f32 	%f524, %f523;
	fma.rn.f32 	%f525, %f517, 0f3FB8AA3B, %f524;
	fma.rn.f32 	%f526, %f517, 0f32A57060, %f525;
	mov.b32 	%r11, %f522;
	shl.b32 	%r12, %r11, 23;
	mov.b32 	%f527, %r12;
	ex2.approx.ftz.f32 	%f528, %f526;
	mul.f32 	%f529, %f528, %f527;
	add.f32 	%f530, %f653, %f529;
	st.global.f32 	[%rd18+-16], %f529;
	ld.global.f32 	%f531, [%rd19+-12];
	sub.f32 	%f532, %f531, %f1;
	fma.rn.f32 	%f533, %f532, 0f3BBB989D, 0f3F000000;
	cvt.sat.f32.f32 	%f534, %f533;
	fma.rm.f32 	%f535, %f534, %f521, %f520;
	add.f32 	%f536, %f535, 0fCB40007F;
	neg.f32 	%f537, %f536;
	fma.rn.f32 	%f538, %f532, 0f3FB8AA3B, %f537;
	fma.rn.f32 	%f539, %f532, 0f32A57060, %f538;
	mov.b32 	%r13, %f535;
	shl.b32 	%r14, %r13, 23;
	mov.b32 	%f540, %r14;
	ex2.approx.ftz.f32 	%f541, %f539;
	mul.f32 	%f542, %f541, %f540;
	add.f32 	%f543, %f530, %f542;
	st.global.f32 	[%rd18+-12], %f542;
	ld.global.f32 	%f544, [%rd19+-8];
	sub.f32 	%f545, %f544, %f1;
	fma.rn.f32 	%f546, %f545, 0f3BBB989D, 0f3F000000;
	cvt.sat.f32.f32 	%f547, %f546;
	fma.rm.f32 	%f548, %f547, %f521, %f520;
	add.f32 	%f549, %f548, 0fCB40007F;
	neg.f32 	%f550, %f549;
	fma.rn.f32 	%f551, %f545, 0f3FB8AA3B, %f550;
	fma.rn.f32 	%f552, %f545, 0f32A57060, %f551;
	mov.b32 	%r15, %f548;
	shl.b32 	%r16, %r15, 23;
	mov.b32 	%f553, %r16;
	ex2.approx.ftz.f32 	%f554, %f552;
	mul.f32 	%f555, %f554, %f553;
	add.f32 	%f556, %f543, %f555;
	st.global.f32 	[%rd18+-8], %f555;
	ld.global.f32 	%f557, [%rd19+-4];
	sub.f32 	%f558, %f557, %f1;
	fma.rn.f32 	%f559, %f558, 0f3BBB989D, 0f3F000000;
	cvt.sat.f32.f32 	%f560, %f559;
	fma.rm.f32 	%f561, %f560, %f521, %f520;
	add.f32 	%f562, %f561, 0fCB40007F;
	neg.f32 	%f563, %f562;
	fma.rn.f32 	%f564, %f558, 0f3FB8AA3B, %f563;
	fma.rn.f32 	%f565, %f558, 0f32A57060, %f564;
	mov.b32 	%r17, %f561;
	shl.b32 	%r18, %r17, 23;
	mov.b32 	%f566, %r18;
	ex2.approx.ftz.f32 	%f567, %f565;
	mul.f32 	%f568, %f567, %f566;
	add.f32 	%f569, %f556, %f568;
	st.global.f32 	[%rd18+-4], %f568;
	ld.global.f32 	%f570, [%rd19];
	sub.f32 	%f571, %f570, %f1;
	fma.rn.f32 	%f572, %f571, 0f3BBB989D, 0f3F000000;
	cvt.sat.f32.f32 	%f573, %f572;
	fma.rm.f32 	%f574, %f573, %f521, %f520;
	add.f32 	%f575, %f574, 0fCB40007F;
	neg.f32 	%f576, %f575;
	fma.rn.f32 	%f577, %f571, 0f3FB8AA3B, %f576;
	fma.rn.f32 	%f578, %f571, 0f32A57060, %f577;
	mov.b32 	%r19, %f574;
	shl.b32 	%r20, %r19, 23;
	mov.b32 	%f579, %r20;
	ex2.approx.ftz.f32 	%f580, %f578;
	mul.f32 	%f581, %f580, %f579;
	add.f32 	%f582, %f569, %f581;
	st.global.f32 	[%rd18], %f581;
	ld.global.f32 	%f583, [%rd19+4];
	sub.f32 	%f584, %f583, %f1;
	fma.rn.f32 	%f585, %f584, 0f3BBB989D, 0f3F000000;
	cvt.sat.f32.f32 	%f586, %f585;
	fma.rm.f32 	%f587, %f586, %f521, %f520;
	add.f32 	%f588, %f587, 0fCB40007F;
	neg.f32 	%f589, %f588;
	fma.rn.f32 	%f590, %f584, 0f3FB8AA3B, %f589;
	fma.rn.f32 	%f591, %f584, 0f32A57060, %f590;
	mov.b32 	%r21, %f587;
	shl.b32 	%r22, %r21, 23;
	mov.b32 	%f592, %r22;
	ex2.approx.ftz.f32 	%f593, %f591;
	mul.f32 	%f594, %f593, %f592;
	add.f32 	%f595, %f582, %f594;
	st.global.f32 	[%rd18+4], %f594;
	ld.global.f32 	%f596, [%rd19+8];
	sub.f32 	%f597, %f596, %f1;
	fma.rn.f32 	%f598, %f597, 0f3BBB989D, 0f3F000000;
	cvt.sat.f32.f32 	%f599, %f598;
	fma.rm.f32 	%f600, %f599, %f521, %f520;
	add.f32 	%f601, %f600, 0fCB40007F;
	neg.f32 	%f602, %f601;
	fma.rn.f32 	%f603, %f597, 0f3FB8AA3B, %f602;
	fma.rn.f32 	%f604, %f597, 0f32A57060, %f603;
	mov.b32 	%r23, %f600;
	shl.b32 	%r24, %r23, 23;
	mov.b32 	%f605, %r24;
	ex2.approx.ftz.f32 	%f606, %f604;
	mul.f32 	%f607, %f606, %f605;
	add.f32 	%f608, %f595, %f607;
	st.global.f32 	[%rd18+8], %f607;
	ld.global.f32 	%f609, [%rd19+12];
	sub.f32 	%f610, %f609, %f1;
	fma.rn.f32 	%f611, %f610, 0f3BBB989D, 0f3F000000;
	cvt.sat.f32.f32 	%f612, %f611;
	fma.rm.f32 	%f613, %f612, %f521, %f520;
	add.f32 	%f614, %f613, 0fCB40007F;
	neg.f32 	%f615, %f614;
	fma.rn.f32 	%f616, %f610, 0f3FB8AA3B, %f615;
	fma.rn.f32 	%f617, %f610, 0f32A57060, %f616;
	mov.b32 	%r25, %f613;
	shl.b32 	%r26, %r25, 23;
	mov.b32 	%f618, %r26;
	ex2.approx.ftz.f32 	%f619, %f617;
	mul.f32 	%f620, %f619, %f618;
	add.f32 	%f653, %f608, %f620;
	st.global.f32 	[%rd18+12], %f620;
	add.s32 	%r28, %r28, 8;
	add.s64 	%rd19, %rd19, 32;
	add.s64 	%rd18, %rd18, 32;
	setp.ne.s32 	%p2, %r28, 256;
	@%p2 bra 	$L__BB0_2;
	add.s64 	%rd17, %rd2, %rd1;
	add.s64 	%rd20, %rd17, 32;
	mov.b32 	%r29, 0;
$L__BB0_4:
	ld.global.f32 	%f621, [%rd20+-32];
	div.rn.f32 	%f622, %f621, %f653;
	st.global.f32 	[%rd20+-32], %f622;
	ld.global.f32 	%f623, [%rd20+-28];
	div.rn.f32 	%f624, %f623, %f653;
	st.global.f32 	[%rd20+-28], %f624;
	ld.global.f32 	%f625, [%rd20+-24];
	div.rn.f32 	%f626, %f625, %f653;
	st.global.f32 	[%rd20+-24], %f626;
	ld.global.f32 	%f627, [%rd20+-20];
	div.rn.f32 	%f628, %f627, %f653;
	st.global.f32 	[%rd20+-20], %f628;
	ld.global.f32 	%f629, [%rd20+-16];
	div.rn.f32 	%f630, %f629, %f653;
	st.global.f32 	[%rd20+-16], %f630;
	ld.global.f32 	%f631, [%rd20+-12];
	div.rn.f32 	%f632, %f631, %f653;
	st.global.f32 	[%rd20+-12], %f632;
	ld.global.f32 	%f633, [%rd20+-8];
	div.rn.f32 	%f634, %f633, %f653;
	st.global.f32 	[%rd20+-8], %f634;
	ld.global.f32 	%f635, [%rd20+-4];
	div.rn.f32 	%f636, %f635, %f653;
	st.global.f32 	[%rd20+-4], %f636;
	ld.global.f32 	%f637, [%rd20];
	div.rn.f32 	%f638, %f637, %f653;
	st.global.f32 	[%rd20], %f638;
	ld.global.f32 	%f639, [%rd20+4];
	div.rn.f32 	%f640, %f639, %f653;
	st.global.f32 	[%rd20+4], %f640;
	ld.global.f32 	%f641, [%rd20+8];
	div.rn.f32 	%f642, %f641, %f653;
	st.global.f32 	[%rd20+8], %f642;
	ld.global.f32 	%f643, [%rd20+12];
	div.rn.f32 	%f644, %f643, %f653;
	st.global.f32 	[%rd20+12], %f644;
	ld.global.f32 	%f645, [%rd20+16];
	div.rn.f32 	%f646, %f645, %f653;
	st.global.f32 	[%rd20+16], %f646;
	ld.global.f32 	%f647, [%rd20+20];
	div.rn.f32 	%f648, %f647, %f653;
	st.global.f32 	[%rd20+20], %f648;
	ld.global.f32 	%f649, [%rd20+24];
	div.rn.f32 	%f650, %f649, %f653;
	st.global.f32 	[%rd20+24], %f650;
	ld.global.f32 	%f651, [%rd20+28];
	div.rn.f32 	%f652, %f651, %f653;
	st.global.f32 	[%rd20+28], %f652;
	add.s32 	%r29, %r29, 16;
	add.s64 	%rd20, %rd20, 64;
	setp.ne.s32 	%p3, %r29, 256;
	@%p3 bra 	$L__BB0_4;
$L__BB0_5:
	ret;

}


// ===== COMPILED SASS (sm_100) =====

	.target	sm_100

	.elftype	@"ET_EXEC"


//--------------------- .note.nv.tkinfo           --------------------------
	.section	.note.nv.tkinfo,"",@"SHT_NOTE"
	.sectionflags	@"SHF_NOTE_NV_TKINFO"
	.tkinfo
        /*0018*/ 	.word	0x00000002
        /*0030*/ 	.string	""
        /*0030*/ 	.string	"ptxas"
        /*0030*/ 	.string	"Cuda compilation tools, release 13.0, V13.0.88"
        /*0030*/ 	.string	"Build cuda_13.0.r13.0/compiler.36424714_0"
        /*0030*/ 	.string	"-arch sm_100 -m 64 "



//--------------------- .note.nv.cuinfo           --------------------------
	.section	.note.nv.cuinfo,"",@"SHT_NOTE"
	.sectionflags	@"SHF_NOTE_NV_CUINFO"
        /*0018*/ 	.short	0x0002
        /*001a*/ 	.short	0x0064
        /*001c*/ 	.short	0x0082
	.zero		2


//--------------------- .nv.info                  --------------------------
	.section	.nv.info,"",@"SHT_CUDA_INFO"
	.align	4


	//----- nvinfo : EIATTR_REGCOUNT
	.align		4
        /*0000*/ 	.byte	0x04, 0x2f
        /*0002*/ 	.short	(.L_1 - .L_0)
	.align		4
.L_0:
        /*0004*/ 	.word	index@(_Z12softmaxNomalILi256ELi256EEvPfS0_)
        /*0008*/ 	.word	0x0000001e


	//----- nvinfo : EIATTR_FRAME_SIZE
	.align		4
.L_1:
        /*000c*/ 	.byte	0x04, 0x11
        /*000e*/ 	.short	(.L_3 - .L_2)
	.align		4
.L_2:
        /*0010*/ 	.word	index@($__internal_0_$__cuda_sm3x_div_rn_noftz_f32_slowpath)
        /*0014*/ 	.word	0x00000000


	//----- nvinfo : EIATTR_FRAME_SIZE
	.align		4
.L_3:
        /*0018*/ 	.byte	0x04, 0x11
        /*001a*/ 	.short	(.L_5 - .L_4)
	.align		4
.L_4:
        /*001c*/ 	.word	index@(_Z12softmaxNomalILi256ELi256EEvPfS0_)
        /*0020*/ 	.word	0x00000000


	//----- nvinfo : EIATTR_MIN_STACK_SIZE
	.align		4
.L_5:
        /*0024*/ 	.byte	0x04, 0x12
        /*0026*/ 	.short	(.L_7 - .L_6)
	.align		4
.L_6:
        /*0028*/ 	.word	index@(_Z12softmaxNomalILi256ELi256EEvPfS0_)
        /*002c*/ 	.word	0x00000000
.L_7:


//--------------------- .nv.compat                --------------------------
	.section	.nv.compat,"",@"SHT_CUDA_COMPAT_INFO"
	.align	4
        /*0000*/ 	.byte	0x02, 0x09, 0x00, 0x00, 0x02, 0x02, 0x01, 0x00, 0x02, 0x05, 0x05, 0x00, 0x03, 0x07, 0x01, 0x01
        /*0010*/ 	.byte	0x02, 0x03, 0x00, 0x00, 0x02, 0x06, 0x01, 0x00, 0x04, 0x0b, 0x08, 0x00, 0x01, 0x00, 0x00, 0x00
        /*0020*/ 	.byte	0x00, 0x00, 0x00, 0x00


//--------------------- .nv.info._Z12softmaxNomalILi256ELi256EEvPfS0_ --------------------------
	.section	.nv.info._Z12softmaxNomalILi256ELi256EEvPfS0_,"",@"SHT_CUDA_INFO"
	.sectionflags	@""
	.align	4


	//----- nvinfo : EIATTR_CUDA_API_VERSION
	.align		4
        /*0000*/ 	.byte	0x04, 0x37
        /*0002*/ 	.short	(.L_9 - .L_8)
.L_8:
        /*0004*/ 	.word	0x00000082


	//----- nvinfo : EIATTR_KPARAM_INFO
	.align		4
.L_9:
        /*0008*/ 	.byte	0x04, 0x17
        /*000a*/ 	.short	(.L_11 - .L_10)
.L_10:
        /*000c*/ 	.word	0x00000000
        /*0010*/ 	.short	0x0001
        /*0012*/ 	.short	0x0008
        /*0014*/ 	.byte	0x00, 0xf5, 0x21, 0x00


	//----- nvinfo : EIATTR_KPARAM_INFO
	.align		4
.L_11:
        /*0018*/ 	.byte	0x04, 0x17
        /*001a*/ 	.short	(.L_13 - .L_12)
.L_12:
        /*001c*/ 	.word	0x00000000
        /*0020*/ 	.short	0x0000
        /*0022*/ 	.short	0x0000
        /*0024*/ 	.byte	0x00, 0xf5, 0x21, 0x00


	//----- nvinfo : EIATTR_SPARSE_MMA_MASK
	.align		4
.L_13:
        /*0028*/ 	.byte	0x03, 0x50
        /*002a*/ 	.short	0x0000


	//----- nvinfo : EIATTR_MAXREG_COUNT
	.align		4
        /*002c*/ 	.byte	0x03, 0x1b
        /*002e*/ 	.short	0x00ff


	//----- nvinfo : EIATTR_MERCURY_ISA_VERSION
	.align		4
        /*0030*/ 	.byte	0x03, 0x5f
        /*0032*/ 	.short	0x0101


	//----- nvinfo : EIATTR_VRC_CTA_INIT_COUNT
	.align		4
        /*0034*/ 	.byte	0x02, 0x4a
	.zero		1
	.zero		1


	//----- nvinfo : EIATTR_EXIT_INSTR_OFFSETS
	.align		4
        /*0038*/ 	.byte	0x04, 0x1c
        /*003a*/ 	.short	(.L_15 - .L_14)


	//   ....[0]....
.L_14:
        /*003c*/ 	.word	0x00000060


	//   ....[1]....
        /*0040*/ 	.word	0x00003110


	//----- nvinfo : EIATTR_CRS_STACK_SIZE
	.align		4
.L_15:
        /*0044*/ 	.byte	0x04, 0x1e
        /*0046*/ 	.short	(.L_17 - .L_16)
.L_16:
        /*0048*/ 	.word	0x00000000


	//----- nvinfo : EIATTR_CBANK_PARAM_SIZE
	.align		4
.L_17:
        /*004c*/ 	.byte	0x03, 0x19
        /*004e*/ 	.short	0x0010


	//----- nvinfo : EIATTR_PARAM_CBANK
	.align		4
        /*0050*/ 	.byte	0x04, 0x0a
        /*0052*/ 	.short	(.L_19 - .L_18)
	.align		4
.L_18:
        /*0054*/ 	.word	index@(.nv.constant0._Z12softmaxNomalILi256ELi256EEvPfS0_)
        /*0058*/ 	.short	0x0380
        /*005a*/ 	.short	0x0010


	//----- nvinfo : EIATTR_SW_WAR
	.align		4
.L_19:
        /*005c*/ 	.byte	0x04, 0x36
        /*005e*/ 	.short	(.L_21 - .L_20)
.L_20:
        /*0060*/ 	.word	0x00000008
.L_21:


//--------------------- .nv.callgraph             --------------------------
	.section	.nv.callgraph,"",@"SHT_CUDA_CALLGRAPH"
	.align	4
	.sectionentsize	8
	.align		4
        /*0000*/ 	.word	0x00000000
	.align		4
        /*0004*/ 	.word	0xffffffff
	.align		4
        /*0008*/ 	.word	0x00000000
	.align		4
        /*000c*/ 	.word	0xfffffffe
	.align		4
        /*0010*/ 	.word	0x00000000
	.align		4
        /*0014*/ 	.word	0xfffffffd
	.align		4
        /*0018*/ 	.word	0x00000000
	.align		4
        /*001c*/ 	.word	0xfffffffc


//--------------------- .text._Z12softmaxNomalILi256ELi256EEvPfS0_ --------------------------
	.section	.text._Z12softmaxNomalILi256ELi256EEvPfS0_,"ax",@progbits
	.align	128
        .global         _Z12softmaxNomalILi256ELi256EEvPfS0_
        .type           _Z12softmaxNomalILi256ELi256EEvPfS0_,@function
        .size           _Z12softmaxNomalILi256ELi256EEvPfS0_,(.L_x_46 - _Z12softmaxNomalILi256ELi256EEvPfS0_)
        .other          _Z12softmaxNomalILi256ELi256EEvPfS0_,@"STO_CUDA_ENTRY STV_DEFAULT"
_Z12softmaxNomalILi256ELi256EEvPfS0_:
.text._Z12softmaxNomalILi256ELi256EEvPfS0_:
[----:B------:R-:W-:Y:S01]  /*0000*/  LDC R1, c[0x0][0x37c] ;  /* 0x0000df00ff017b82 */ /* 0x000fe20000000800 */
[----:B------:R-:W0:Y:S01]  /*0010*/  S2R R0, SR_TID.X ;  /* 0x0000000000007919 */ /* 0x000e220000002100 */
[----:B------:R-:W0:Y:S01]  /*0020*/  LDCU UR4, c[0x0][0x360] ;  /* 0x00006c00ff0477ac */ /* 0x000e220008000800 */
[----:B------:R-:W0:Y:S02]  /*0030*/  S2R R3, SR_CTAID.X ;  /* 0x0000000000037919 */ /* 0x000e240000002500 */
[----:B0-----:R-:W-:-:S05]  /*0040*/  IMAD R0, R3, UR4, R0 ;  /* 0x0000000403007c24 */ /* 0x001fca000f8e0200 */
[----:B------:R-:W-:-:S13]  /*0050*/  ISETP.GT.U32.AND P0, PT, R0, 0xff, PT ;  /* 0x000000ff0000780c */ /* 0x000fda0003f04070 */
[----:B------:R-:W-:Y:S05]  /*0060*/  @P0 EXIT ;  /* 0x000000000000094d */ /* 0x000fea0003800000 */
[----:B------:R-:W0:Y:S01]  /*0070*/  LDCU.128 UR8, c[0x0][0x380] ;  /* 0x00007000ff0877ac */ /* 0x000e220008000c00 */
[----:B------:R-:W-:Y:S01]  /*0080*/  IMAD.SHL.U32 R2, R0, 0x100, RZ ;  /* 0x0000010000027824 */ /* 0x000fe200078e00ff */
[----:B------:R-:W1:Y:S03]  /*0090*/  LDCU.64 UR6, c[0x0][0x358] ;  /* 0x00006b00ff0677ac */ /* 0x000e660008000a00 */
[----:B------:R-:W-:-:S03]  /*00a0*/  IMAD.WIDE.U32 R2, R2, 0x4, RZ ;  /* 0x0000000402027825 */ /* 0x000fc600078e00ff */
[----:B0-----:R-:W-:-:S04]  /*00b0*/  IADD3 R4, P0, PT, R2, UR8, RZ ;  /* 0x0000000802047c10 */ /* 0x001fc8000ff1e0ff */
[----:B------:R-:W-:-:S05]  /*00c0*/  IADD3.X R5, PT, PT, R3, UR9, RZ, P0, !PT ;  /* 0x0000000903057c10 */ /* 0x000fca00087fe4ff */
[----:B-1----:R-:W2:Y:S04]  /*00d0*/  LDG.E R0, desc[UR6][R4.64] ;  /* 0x0000000604007981 */ /* 0x002ea8000c1e1900 */
[----:B------:R-:W2:Y:S04]  /*00e0*/  LDG.E R7, desc[UR6][R4.64+0x4] ;  /* 0x0000040604077981 */ /* 0x000ea8000c1e1900 */
[----:B------:R-:W3:Y:S04]  /*00f0*/  LDG.E R27, desc[UR6][R4.64+0x8] ;  /* 0x00000806041b7981 */ /* 0x000ee8000c1e1900 */
[----:B------:R-:W3:Y:S04]  /*0100*/  LDG.E R24, desc[UR6][R4.64+0xc] ;  /* 0x00000c0604187981 */ /* 0x000ee8000c1e1900 */
[----:B------:R-:W4:Y:S04]  /*0110*/  LDG.E R9, desc[UR6][R4.64+0x10] ;  /* 0x0000100604097981 */ /* 0x000f28000c1e1900 */
[----:B------:R-:W4:Y:S04]  /*0120*/  LDG.E R6, desc[UR6][R4.64+0x14] ;  /* 0x0000140604067981 */ /* 0x000f28000c1e1900 */
[----:B------:R-:W5:Y:S04]  /*0130*/  LDG.E R8, desc[UR6][R4.64+0x18] ;  /* 0x0000180604087981 */ /* 0x000f68000c1e1900 */
        /* <DEDUP_REMOVED lines=14> */
[----:B------:R-:W5:Y:S01]  /*0220*/  LDG.E R21, desc[UR6][R4.64+0x54] ;  /* 0x0000540604157981 */ /* 0x000f62000c1e1900 */
[----:B--2---:R-:W-:-:S03]  /*0230*/  FMNMX3 R0, R0, -1.00000002004087734272e+20, R7, !PT ;  /* 0xe0ad78ec00007876 */ /* 0x004fc60007800007 */
[----:B------:R-:W2:Y:S01]  /*0240*/  LDG.E R7, desc[UR6][R4.64+0x5c] ;  /* 0x00005c0604077981 */ /* 0x000ea2000c1e1900 */
[----:B---3--:R-:W-:-:S03]  /*0250*/  FMNMX3 R24, R0, R27, R24, !PT ;  /* 0x0000001b00187276 */ /* 0x008fc60007800018 */
[----:B------:R-:W2:Y:S04]  /*0260*/  LDG.E R0, desc[UR6][R4.64+0x58] ;  /* 0x0000580604007981 */ /* 0x000ea8000c1e1900 */
[----:B------:R-:W3:Y:S01]  /*0270*/  LDG.E R27, desc[UR6][R4.64+0x3f8] ;  /* 0x0003f806041b7981 */ /* 0x000ee2000c1e1900 */
[----:B----4-:R-:W-:-:S03]  /*0280*/  FMNMX3 R24, R24, R9, R6, !PT ;  /* 0x0000000918187276 */ /* 0x010fc60007800006 */
[----:B------:R-:W4:Y:S04]  /*0290*/  LDG.E R6, desc[UR6][R4.64+0x60] ;  /* 0x0000600604067981 */ /* 0x000f28000c1e1900 */
[----:B------:R-:W4:Y:S01]  /*02a0*/  LDG.E R9, desc[UR6][R4.64+0x64] ;  /* 0x0000640604097981 */ /* 0x000f22000c1e1900 */
[----:B-----5:R-:W-:-:S03]  /*02b0*/  FMNMX3 R24, R24, R8, R11, !PT ;  /* 0x0000000818187276 */ /* 0x020fc6000780000b */
[----:B------:R-:W5:Y:S04]  /*02c0*/  LDG.E R8, desc[UR6][R4.64+0x68] ;  /* 0x0000680604087981 */ /* 0x000f68000c1e1900 */
[----:B------:R-:W5:Y:S01]  /*02d0*/  LDG.E R11, desc[UR6][R4.64+0x6c] ;  /* 0x00006c06040b7981 */ /* 0x000f62000c1e1900 */
[----:B------:R-:W-:-:S03]  /*02e0*/  FMNMX3 R24, R24, R10, R13, !PT ;  /* 0x0000000a18187276 */ /* 0x000fc6000780000d */
[----:B------:R-:W3:Y:S04]  /*02f0*/  LDG.E R10, desc[UR6][R4.64+0x70] ;  /* 0x00007006040a7981 */ /* 0x000ee8000c1e1900 */
[----:B------:R-:W3:Y:S01]  /*0300*/  LDG.E R13, desc[UR6][R4.64+0x74] ;  /* 0x00007406040d7981 */ /* 0x000ee2000c1e1900 */
        /* <DEDUP_REMOVED lines=18> */
[----:B--2---:R-:W-:-:S03]  /*0430*/  FMNMX3 R24, R24, R0, R7, !PT ;  /* 0x0000000018187276 */ /* 0x004fc60007800007 */
[----:B------:R-:W2:Y:S04]  /*0440*/  LDG.E R0, desc[UR6][R4.64+0xa8] ;  /* 0x0000a80604007981 */ /* 0x000ea8000c1e1900 */
[----:B------:R-:W2:Y:S01]  /*0450*/  LDG.E R7, desc[UR6][R4.64+0xac] ;  /* 0x0000ac0604077981 */ /* 0x000ea2000c1e1900 */
[----:B----4-:R-:W-:-:S03]  /*0460*/  FMNMX3 R24, R24, R6, R9, !PT ;  /* 0x0000000618187276 */ /* 0x010fc60007800009 */
[----:B------:R-:W4:Y:S04]  /*0470*/  LDG.E R6, desc[UR6][R4.64+0xb0] ;  /* 0x0000b00604067981 */ /* 0x000f28000c1e1900 */
[----:B------:R-:W4:Y:S01]  /*0480*/  LDG.E R9, desc[UR6][R4.64+0xb4] ;  /* 0x0000b40604097981 */ /* 0x000f22000c1e1900 */
[----:B-----5:R-:W-:-:S03]  /*0490*/  FMNMX3 R24, R24, R8, R11, !PT ;  /* 0x0000000818187276 */ /* 0x020fc6000780000b */
[----:B------:R-:W5:Y:S04]  /*04a0*/  LDG.E R8, desc[UR6][R4.64+0xb8] ;  /* 0x0000b80604087981 */ /* 0x000f68000c1e1900 */
[----:B------:R-:W5:Y:S01]  /*04b0*/  LDG.E R11, desc[UR6][R4.64+0xbc] ;  /* 0x0000bc06040b7981 */ /* 0x000f62000c1e1900 */
[----:B---3--:R-:W-:-:S03]  /*04c0*/  FMNMX3 R24, R24, R10, R13, !PT ;  /* 0x0000000a18187276 */ /* 0x008fc6000780000d */
        /* <DEDUP_REMOVED lines=307> */
[----:B------:R-:W3:Y:S04]  /*1800*/  LDG.E R17, desc[UR6][R4.64+0x3f4] ;  /* 0x0003f40604117981 */ /* 0x000ee8000c1e1900 */
[----:B------:R0:W3:Y:S01]  /*1810*/  LDG.E R14, desc[UR6][R4.64+0x3fc] ;  /* 0x0003fc06040e7981 */ /* 0x0000e2000c1e1900 */
[----:B------:R-:W-:-:S04]  /*1820*/  FMNMX3 R16, R26, R16, R19, !PT ;  /* 0x000000101a107276 */ /* 0x000fc80007800013 */
[----:B------:R-:W-:-:S04]  /*1830*/  FMNMX3 R16, R16, R22, R25, !PT ;  /* 0x0000001610107276 */ /* 0x000fc80007800019 */
[----:B------:R-:W-:-:S04]  /*1840*/  FMNMX3 R16, R16, R23, R20, !PT ;  /* 0x0000001710107276 */ /* 0x000fc80007800014 */
[----:B------:R-:W-:Y:S01]  /*1850*/  FMNMX3 R16, R16, R21, R18, !PT ;  /* 0x0000001510107276 */ /* 0x000fe20007800012 */
[----:B------:R-:W-:-:S03]  /*1860*/  UMOV UR4, URZ ;  /* 0x000000ff00047c82 */ /* 0x000fc60008000000 */
[----:B--2---:R-:W-:-:S04]  /*1870*/  FMNMX3 R0, R16, R7, R0, !PT ;  /* 0x0000000710007276 */ /* 0x004fc80007800000 */
[----:B----4-:R-:W-:-:S04]  /*1880*/  FMNMX3 R0, R0, R9, R6, !PT ;  /* 0x0000000900007276 */ /* 0x010fc80007800006 */
[----:B-----5:R-:W-:Y:S02]  /*1890*/  FMNMX3 R0, R0, R11, R8, !PT ;  /* 0x0000000b00007276 */ /* 0x020fe40007800008 */
[----:B------:R-:W-:Y:S02]  /*18a0*/  LOP3.LUT R11, R2, 0x10, RZ, 0xfc, !PT ;  /* 0x00000010020b7812 */ /* 0x000fe400078efcff */
[----:B---3--:R-:W-:Y:S02]  /*18b0*/  FMNMX3 R0, R0, R13, R10, !PT ;  /* 0x0000000d00007276 */ /* 0x008fe4000780000a */
[C---:B0-----:R-:W-:Y:S02]  /*18c0*/  IADD3 R4, P0, PT, R11.reuse, UR8, RZ ;  /* 0x000000080b047c10 */ /* 0x041fe4000ff1e0ff */
[----:B------:R-:W-:Y:S02]  /*18d0*/  IADD3 R11, P1, PT, R11, UR10, RZ ;  /* 0x0000000a0b0b7c10 */ /* 0x000fe4000ff3e0ff */
[----:B------:R-:W-:Y:S01]  /*18e0*/  FMNMX3 R0, R0, R15, R12, !PT ;  /* 0x0000000f00007276 */ /* 0x000fe2000780000c */
[----:B------:R-:W-:Y:S01]  /*18f0*/  IMAD.MOV.U32 R7, RZ, RZ, RZ ;  /* 0x000000ffff077224 */ /* 0x000fe200078e00ff */
[----:B------:R-:W-:-:S02]  /*1900*/  IADD3.X R5, PT, PT, R3, UR9, RZ, P0, !PT ;  /* 0x0000000903057c10 */ /* 0x000fc400087fe4ff */
[----:B------:R-:W-:Y:S02]  /*1910*/  IADD3.X R12, PT, PT, R3, UR11, RZ, P1, !PT ;  /* 0x0000000b030c7c10 */ /* 0x000fe40008ffe4ff */
[----:B------:R-:W-:-:S04]  /*1920*/  FMNMX3 R0, R0, R24, R17, !PT ;  /* 0x0000001800007276 */ /* 0x000fc80007800011 */
[----:B------:R-:W-:-:S07]  /*1930*/  FMNMX3 R14, R0, R27, R14, !PT ;  /* 0x0000001b000e7276 */ /* 0x000fce000780000e */
.L_x_0:
[----:B--2---:R-:W2:Y:S01]  /*1940*/  LDG.E R9, desc[UR6][R4.64+-0x10] ;  /* 0xfffff00604097981 */ /* 0x004ea2000c1e1900 */
[----:B------:R-:W-:Y:S02]  /*1950*/  IMAD.MOV.U32 R0, RZ, RZ, 0x3bbb989d ;  /* 0x3bbb989dff007424 */ /* 0x000fe400078e00ff */
[----:B------:R-:W-:Y:S02]  /*1960*/  IMAD.MOV.U32 R6, RZ, RZ, 0x437c0000 ;  /* 0x437c0000ff067424 */ /* 0x000fe400078e00ff */
[----:B--2---:R-:W-:-:S04]  /*1970*/  FADD R9, -R14, R9 ;  /* 0x000000090e097221 */ /* 0x004fc80000000100 */
[----:B------:R-:W-:-:S04]  /*1980*/  FFMA.SAT R13, R9, R0, 0.5 ;  /* 0x3f000000090d7423 */ /* 0x000fc80000002000 */
[----:B------:R-:W-:-:S04]  /*1990*/  FFMA.RM R13, R13, R6, 12582913 ;  /* 0x4b4000010d0d7423 */ /* 0x000fc80000004006 */
[C---:B------:R-:W-:Y:S01]  /*19a0*/  FADD R8, R13.reuse, -12583039 ;  /* 0xcb40007f0d087421 */ /* 0x040fe20000000000 */
[----:B------:R-:W-:-:S03]  /*19b0*/  SHF.L.U32 R10, R13, 0x17, RZ ;  /* 0x000000170d0a7819 */ /* 0x000fc600000006ff */
[----:B------:R-:W-:-:S04]  /*19c0*/  FFMA R8, R9, 1.4426950216293334961, -R8 ;  /* 0x3fb8aa3b09087823 */ /* 0x000fc80000000808 */
[----:B------:R-:W-:-:S04]  /*19d0*/  FFMA R8, R9, 1.925963033500011079e-08, R8 ;  /* 0x32a5706009087823 */ /* 0x000fc80000000008 */
[----:B------:R0:W1:Y:S02]  /*19e0*/  MUFU.EX2 R9, R8 ;  /* 0x0000000800097308 */ /* 0x0000640000000800 */
[----:B0-----:R-:W-:Y:S02]  /*19f0*/  IMAD.MOV.U32 R8, RZ, RZ, R11 ;  /* 0x000000ffff087224 */ /* 0x001fe400078e000b */
[----:B-1----:R-:W-:Y:S01]  /*1a00*/  FMUL R10, R10, R9 ;  /* 0x000000090a0a7220 */ /* 0x002fe20000400000 */
[----:B------:R-:W-:-:S05]  /*1a10*/  IMAD.MOV.U32 R9, RZ, RZ, R12 ;  /* 0x000000ffff097224 */ /* 0x000fca00078e000c */
[----:B------:R0:W-:Y:S04]  /*1a20*/  STG.E desc[UR6][R8.64+-0x10], R10 ;  /* 0xfffff00a08007986 */ /* 0x0001e8000c101906 */
[----:B------:R-:W2:Y:S02]  /*1a30*/  LDG.E R11, desc[UR6][R4.64+-0xc] ;  /* 0xfffff406040b7981 */ /* 0x000ea4000c1e1900 */
[----:B--2---:R-:W-:-:S04]  /*1a40*/  FADD R11, -R14, R11 ;  /* 0x0000000b0e0b7221 */ /* 0x004fc80000000100 */
[----:B------:R-:W-:-:S04]  /*1a50*/  FFMA.SAT R13, R11, R0, 0.5 ;  /* 0x3f0000000b0d7423 */ /* 0x000fc80000002000 */
[----:B------:R-:W-:-:S04]  /*1a60*/  FFMA.RM R13, R13, R6, 12582913 ;  /* 0x4b4000010d0d7423 */ /* 0x000fc80000004006 */
[----:B------:R-:W-:-:S04]  /*1a70*/  FADD R12, R13, -12583039 ;  /* 0xcb40007f0d0c7421 */ /* 0x000fc80000000000 */
[----:B------:R-:W-:-:S04]  /*1a80*/  FFMA R12, R11, 1.4426950216293334961, -R12 ;  /* 0x3fb8aa3b0b0c7823 */ /* 0x000fc8000000080c */
[----:B------:R-:W-:Y:S01]  /*1a90*/  FFMA R12, R11, 1.925963033500011079e-08, R12 ;  /* 0x32a570600b0c7823 */ /* 0x000fe2000000000c */
[----:B------:R-:W-:-:S05]  /*1aa0*/  IMAD.SHL.U32 R11, R13, 0x800000, RZ ;  /* 0x008000000d0b7824 */ /* 0x000fca00078e00ff */
[----:B------:R-:W1:Y:S02]  /*1ab0*/  MUFU.EX2 R12, R12 ;  /* 0x0000000c000c7308 */ /* 0x000e640000000800 */
[----:B-1----:R-:W-:-:S05]  /*1ac0*/  FMUL R11, R11, R12 ;  /* 0x0000000c0b0b7220 */ /* 0x002fca0000400000 */
        /* <DEDUP_REMOVED lines=9> */
[----:B------:R-:W2:Y:S02]  /*1b60*/  MUFU.EX2 R16, R16 ;  /* 0x0000001000107308 */ /* 0x000ea40000000800 */
[----:B--2---:R-:W-:-:S05]  /*1b70*/  FMUL R13, R13, R16 ;  /* 0x000000100d0d7220 */ /* 0x004fca0000400000 */
[----:B------:R2:W-:Y:S04]  /*1b80*/  STG.E desc[UR6][R8.64+-0x8], R13 ;  /* 0xfffff80d08007986 */ /* 0x0005e8000c101906 */
[----:B------:R-:W3:Y:S02]  /*1b90*/  LDG.E R15, desc[UR6][R4.64+-0x4] ;  /* 0xfffffc06040f7981 */ /* 0x000ee4000c1e1900 */
[----:B---3--:R-:W-:-:S04]  /*1ba0*/  FADD R15, -R14, R15 ;  /* 0x0000000f0e0f7221 */ /* 0x008fc80000000100 */
[----:B------:R-:W-:-:S04]  /*1bb0*/  FFMA.SAT R17, R15, R0, 0.5 ;  /* 0x3f0000000f117423 */ /* 0x000fc80000002000 */
[----:B------:R-:W-:-:S04]  /*1bc0*/  FFMA.RM R17, R17, R6, 12582913 ;  /* 0x4b40000111117423 */ /* 0x000fc80000004006 */
[----:B------:R-:W-:-:S04]  /*1bd0*/  FADD R12, R17, -12583039 ;  /* 0xcb40007f110c7421 */ /* 0x000fc80000000000 */
[----:B------:R-:W-:-:S04]  /*1be0*/  FFMA R12, R15, 1.4426950216293334961, -R12 ;  /* 0x3fb8aa3b0f0c7823 */ /* 0x000fc8000000080c */
[----:B------:R-:W-:Y:S01]  /*1bf0*/  FFMA R12, R15, 1.925963033500011079e-08, R12 ;  /* 0x32a570600f0c7823 */ /* 0x000fe2000000000c */
[----:B------:R-:W-:-:S05]  /*1c00*/  SHF.L.U32 R15, R17, 0x17, RZ ;  /* 0x00000017110f7819 */ /* 0x000fca00000006ff */
[----:B------:R-:W3:Y:S02]  /*1c10*/  MUFU.EX2 R12, R12 ;  /* 0x0000000c000c7308 */ /* 0x000ee40000000800 */
[----:B---3--:R-:W-:-:S05]  /*1c20*/  FMUL R15, R15, R12 ;  /* 0x0000000c0f0f7220 */ /* 0x008fca0000400000 */
        /* <DEDUP_REMOVED lines=8> */
[----:B------:R-:W-:-:S05]  /*1cb0*/  IMAD.SHL.U32 R17, R19, 0x800000, RZ ;  /* 0x0080000013117824 */ /* 0x000fca00078e00ff */
        /* <DEDUP_REMOVED lines=25> */
[----:B------:R3:W4:Y:S01]  /*1e50*/  LDG.E R23, desc[UR6][R4.64+0xc] ;  /* 0x00000c0604177981 */ /* 0x000722000c1e1900 */
[----:B0-----:R-:W-:Y:S01]  /*1e60*/  FADD R10, R10, R7 ;  /* 0x000000070a0a7221 */ /* 0x001fe20000000000 */
[----:B------:R-:W-:-:S03]  /*1e70*/  UIADD3 UR4, UPT, UPT, UR4, 0x8, URZ ;  /* 0x0000000804047890 */ /* 0x000fc6000fffe0ff */
[----:B------:R-:W-:Y:S01]  /*1e80*/  FADD R10, R10, R11 ;  /* 0x0000000b0a0a7221 */ /* 0x000fe20000000000 */
[----:B------:R-:W-:Y:S01]  /*1e90*/  UISETP.NE.AND UP0, UPT, UR4, 0x100, UPT ;  /* 0x000001000400788c */ /* 0x000fe2000bf05270 */
[----:B-1----:R-:W-:Y:S02]  /*1ea0*/  IADD3 R11, P1, PT, R8, 0x20, RZ ;  /* 0x00000020080b7810 */ /* 0x002fe40007f3e0ff */
[----:B------:R-:W-:Y:S01]  /*1eb0*/  FADD R10, R10, R13 ;  /* 0x0000000d0a0a7221 */ /* 0x000fe20000000000 */
[----:B---3--:R-:W-:Y:S02]  /*1ec0*/  IADD3 R4, P0, PT, R4, 0x20, RZ ;  /* 0x0000002004047810 */ /* 0x008fe40007f1e0ff */
[----:B------:R-:W-:Y:S02]  /*1ed0*/  IMAD.X R12, RZ, RZ, R9, P1 ;  /* 0x000000ffff0c7224 */ /* 0x000fe400008e0609 */
[----:B------:R-:W-:Y:S01]  /*1ee0*/  FADD R10, R10, R15 ;  /* 0x0000000f0a0a7221 */ /* 0x000fe20000000000 */
[----:B------:R-:W-:-:S03]  /*1ef0*/  IADD3.X R5, PT, PT, RZ, R5, RZ, P0, !PT ;  /* 0x00000005ff057210 */ /* 0x000fc600007fe4ff */
[----:B------:R-:W-:-:S04]  /*1f00*/  FADD R10, R10, R17 ;  /* 0x000000110a0a7221 */ /* 0x000fc80000000000 */
[----:B------:R-:W-:-:S04]  /*1f10*/  FADD R10, R10, R19 ;  /* 0x000000130a0a7221 */ /* 0x000fc80000000000 */
[----:B------:R-:W-:Y:S01]  /*1f20*/  FADD R10, R10, R21 ;  /* 0x000000150a0a7221 */ /* 0x000fe20000000000 */
[----:B----4-:R-:W-:-:S04]  /*1f30*/  FADD R23, -R14, R23 ;  /* 0x000000170e177221 */ /* 0x010fc80000000100 */
[----:B------:R-:W-:-:S04]  /*1f40*/  FFMA.SAT R25, R23, R0, 0.5 ;  /* 0x3f00000017197423 */ /* 0x000fc80000002000 */
[----:B------:R-:W-:-:S04]  /*1f50*/  FFMA.RM R25, R25, R6, 12582913 ;  /* 0x4b40000119197423 */ /* 0x000fc80000004006 */
[C---:B------:R-:W-:Y:S01]  /*1f60*/  FADD R0, R25.reuse, -12583039 ;  /* 0xcb40007f19007421 */ /* 0x040fe20000000000 */
[----:B------:R-:W-:-:S03]  /*1f70*/  IMAD.SHL.U32 R25, R25, 0x800000, RZ ;  /* 0x0080000019197824 */ /* 0x000fc600078e00ff */
[----:B------:R-:W-:-:S04]  /*1f80*/  FFMA R0, R23, 1.4426950216293334961, -R0 ;  /* 0x3fb8aa3b17007823 */ /* 0x000fc80000000800 */
[----:B------:R-:W-:-:S06]  /*1f90*/  FFMA R0, R23, 1.925963033500011079e-08, R0 ;  /* 0x32a5706017007823 */ /* 0x000fcc0000000000 */
[----:B------:R-:W0:Y:S02]  /*1fa0*/  MUFU.EX2 R0, R0 ;  /* 0x0000000000007308 */ /* 0x000e240000000800 */
[----:B0-----:R-:W-:-:S04]  /*1fb0*/  FMUL R25, R25, R0 ;  /* 0x0000000019197220 */ /* 0x001fc80000400000 */
[----:B------:R-:W-:Y:S01]  /*1fc0*/  FADD R7, R10, R25 ;  /* 0x000000190a077221 */ /* 0x000fe20000000000 */
[----:B------:R2:W-:Y:S01]  /*1fd0*/  STG.E desc[UR6][R8.64+0xc], R25 ;  /* 0x00000c1908007986 */ /* 0x0005e2000c101906 */
[----:B------:R-:W-:Y:S05]  /*1fe0*/  BRA.U UP0, `(.L_x_0) ;  /* 0xfffffff900547547 */ /* 0x000fea000b83ffff */
[----:B------:R-:W-:Y:S01]  /*1ff0*/  IADD3 R0, P0, PT, R2, UR10, RZ ;  /* 0x0000000a02007c10 */ /* 0x000fe2000ff1e0ff */
[----:B------:R-:W-:-:S03]  /*2000*/  UMOV UR4, URZ ;  /* 0x000000ff00047c82 */ /* 0x000fc60008000000 */
[----:B------:R-:W-:-:S04]  /*2010*/  IADD3 R0, P1, PT, R0, 0x20, RZ ;  /* 0x0000002000007810 */ /* 0x000fc80007f3e0ff */
[----:B------:R-:W-:-:S09]  /*2020*/  IADD3.X R3, PT, PT, RZ, UR11, R3, P1, P0 ;  /* 0x0000000bff037c10 */ /* 0x000fd20008fe0403 */
.L_x_33:
[----:B0-----:R-:W-:Y:S02]  /*2030*/  IMAD.MOV.U32 R4, RZ, RZ, R0 ;  /* 0x000000ffff047224 */ /* 0x001fe400078e0000 */
[----:B------:R-:W-:-:S05]  /*2040*/  IMAD.MOV.U32 R5, RZ, RZ, R3 ;  /* 0x000000ffff057224 */ /* 0x000fca00078e0003 */
[----:B------:R-:W3:Y:S01]  /*2050*/  LDG.E R0, desc[UR6][R4.64+-0x20] ;  /* 0xffffe00604007981 */ /* 0x000ee2000c1e1900 */
[----:B------:R-:W0:Y:S01]  /*2060*/  MUFU.RCP R2, R7 ;  /* 0x0000000700027308 */ /* 0x000e220000001000 */
[----:B------:R-:W-:Y:S01]  /*2070*/  UIADD3 UR4, UPT, UPT, UR4, 0x10, URZ ;  /* 0x0000001004047890 */ /* 0x000fe2000fffe0ff */
[----:B------:R-:W-:Y:S03]  /*2080*/  BSSY.RECONVERGENT B2, `(.L_x_1) ;  /* 0x000000d000027945 */ /* 0x000fe60003800200 */
[----:B------:R-:W-:Y:S01]  /*2090*/  UISETP.NE.AND UP0, UPT, UR4, 0x100, UPT ;  /* 0x000001000400788c */ /* 0x000fe2000bf05270 */
[----:B0-----:R-:W-:-:S04]  /*20a0*/  FFMA R3, -R7, R2, 1 ;  /* 0x3f80000007037423 */ /* 0x001fc80000000102 */
[----:B------:R-:W-:Y:S01]  /*20b0*/  FFMA R3, R2, R3, R2 ;  /* 0x0000000302037223 */ /* 0x000fe20000000002 */
[----:B---3--:R-:W0:Y:S03]  /*20c0*/  FCHK P0, R0, R7 ;  /* 0x0000000700007302 */ /* 0x008e260000000000 */
[----:B------:R-:W-:-:S04]  /*20d0*/  FFMA R2, R0, R3, RZ ;  /* 0x0000000300027223 */ /* 0x000fc800000000ff */
[----:B------:R-:W-:-:S04]  /*20e0*/  FFMA R6, -R7, R2, R0 ;  /* 0x0000000207067223 */ /* 0x000fc80000000100 */
[----:B------:R-:W-:Y:S01]  /*20f0*/  FFMA R3, R3, R6, R2 ;  /* 0x0000000603037223 */ /* 0x000fe20000000002 */
[----:B0-----:R-:W-:Y:S06]  /*2100*/  @!P0 BRA `(.L_x_2) ;  /* 0x0000000000108947 */ /* 0x001fec0003800000 */
[----:B------:R-:W-:Y:S01]  /*2110*/  IMAD.MOV.U32 R3, RZ, RZ, R7 ;  /* 0x000000ffff037224 */ /* 0x000fe200078e0007 */
[----:B------:R-:W-:-:S07]  /*2120*/  MOV R2, 0x2140 ;  /* 0x0000214000027802 */ /* 0x000fce0000000f00 */
[----:B--2---:R-:W-:Y:S05]  /*2130*/  CALL.REL.NOINC `($__internal_0_$__cuda_sm3x_div_rn_noftz_f32_slowpath) ;  /* 0x0000000c00f87944 */ /* 0x004fea0003c00000 */
[----:B------:R-:W-:-:S07]  /*2140*/  MOV R3, R9 ;  /* 0x0000000900037202 */ /* 0x000fce0000000f00 */
.L_x_2:
[----:B------:R-:W-:Y:S05]  /*2150*/  BSYNC.RECONVERGENT B2 ;  /* 0x0000000000027941 */ /* 0x000fea0003800200 */
.L_x_1:
[----:B------:R-:W3:Y:S01]  /*2160*/  LDG.E R6, desc[UR6][R4.64+-0x1c] ;  /* 0xffffe40604067981 */ /* 0x000ee2000c1e1900 */
[----:B------:R-:W2:Y:S01]  /*2170*/  MUFU.RCP R0, R7 ;  /* 0x0000000700007308 */ /* 0x000ea20000001000 */
[----:B------:R-:W-:Y:S02]  /*2180*/  BSSY.RECONVERGENT B2, `(.L_x_3) ;  /* 0x000000d000027945 */ /* 0x000fe40003800200 */
[----:B------:R0:W-:Y:S01]  /*2190*/  STG.E desc[UR6][R4.64+-0x20], R3 ;  /* 0xffffe00304007986 */ /* 0x0001e2000c101906 */
[----:B--2---:R-:W-:-:S04]  /*21a0*/  FFMA R9, -R7, R0, 1 ;  /* 0x3f80000007097423 */ /* 0x004fc80000000100 */
[----:B------:R-:W-:Y:S01]  /*21b0*/  FFMA R0, R0, R9, R0 ;  /* 0x0000000900007223 */ /* 0x000fe20000000000 */
[----:B---3--:R-:W1:Y:S03]  /*21c0*/  FCHK P0, R6, R7 ;  /* 0x0000000706007302 */ /* 0x008e660000000000 */
[----:B------:R-:W-:-:S04]  /*21d0*/  FFMA R2, R0, R6, RZ ;  /* 0x0000000600027223 */ /* 0x000fc800000000ff */
[----:B------:R-:W-:-:S04]  /*21e0*/  FFMA R9, -R7, R2, R6 ;  /* 0x0000000207097223 */ /* 0x000fc80000000106 */
[----:B------:R-:W-:Y:S01]  /*21f0*/  FFMA R9, R0, R9, R2 ;  /* 0x0000000900097223 */ /* 0x000fe20000000002 */
[----:B01----:R-:W-:Y:S06]  /*2200*/  @!P0 BRA `(.L_x_4) ;  /* 0x0000000000108947 */ /* 0x003fec0003800000 */
[----:B------:R-:W-:Y:S01]  /*2210*/  IMAD.MOV.U32 R0, RZ, RZ, R6 ;  /* 0x000000ffff007224 */ /* 0x000fe200078e0006 */
[----:B------:R-:W-:Y:S01]  /*2220*/  MOV R2, 0x2250 ;  /* 0x0000225000027802 */ /* 0x000fe20000000f00 */
[----:B------:R-:W-:-:S07]  /*2230*/  IMAD.MOV.U32 R3, RZ, RZ, R7 ;  /* 0x000000ffff037224 */ /* 0x000fce00078e0007 */
[----:B------:R-:W-:Y:S05]  /*2240*/  CALL.REL.NOINC `($__internal_0_$__cuda_sm3x_div_rn_noftz_f32_slowpath) ;  /* 0x0000000c00b47944 */ /* 0x000fea0003c00000 */
.L_x_4:
[----:B------:R-:W-:Y:S05]  /*2250*/  BSYNC.RECONVERGENT B2 ;  /* 0x0000000000027941 */ /* 0x000fea0003800200 */
.L_x_3:
[----:B------:R-:W2:Y:S01]  /*2260*/  LDG.E R6, desc[UR6][R4.64+-0x18] ;  /* 0xffffe80604067981 */ /* 0x000ea2000c1e1900 */
[----:B------:R-:W0:Y:S01]  /*2270*/  MUFU.RCP R0, R7 ;  /* 0x0000000700007308 */ /* 0x000e220000001000 */
[----:B------:R-:W-:Y:S02]  /*2280*/  BSSY.RECONVERGENT B2, `(.L_x_5) ;  /* 0x000000e000027945 */ /* 0x000fe40003800200 */
[----:B------:R1:W-:Y:S01]  /*2290*/  STG.E desc[UR6][R4.64+-0x1c], R9 ;  /* 0xffffe40904007986 */ /* 0x0003e2000c101906 */
[----:B0-----:R-:W-:-:S04]  /*22a0*/  FFMA R3, -R7, R0, 1 ;  /* 0x3f80000007037423 */ /* 0x001fc80000000100 */
[----:B------:R-:W-:Y:S01]  /*22b0*/  FFMA R0, R0, R3, R0 ;  /* 0x0000000300007223 */ /* 0x000fe20000000000 */
[----:B--2---:R-:W0:Y:S03]  /*22c0*/  FCHK P0, R6, R7 ;  /* 0x0000000706007302 */ /* 0x004e260000000000 */
        /* <DEDUP_REMOVED lines=8> */
[----:B------:R-:W-:-:S07]  /*2350*/  MOV R3, R9 ;  /* 0x0000000900037202 */ /* 0x000fce0000000f00 */
.L_x_6:
[----:B------:R-:W-:Y:S05]  /*2360*/  BSYNC.RECONVERGENT B2 ;  /* 0x0000000000027941 */ /* 0x000fea0003800200 */
.L_x_5:
        /* <DEDUP_REMOVED lines=15> */
.L_x_8:
[----:B------:R-:W-:Y:S05]  /*2460*/  BSYNC.RECONVERGENT B2 ;  /* 0x0000000000027941 */ /* 0x000fea0003800200 */
.L_x_7:
        /* <DEDUP_REMOVED lines=16> */
.L_x_10:
[----:B------:R-:W-:Y:S05]  /*2570*/  BSYNC.RECONVERGENT B2 ;  /* 0x0000000000027941 */ /* 0x000fea0003800200 */
.L_x_9:
        /* <DEDUP_REMOVED lines=15> */
.L_x_12:
[----:B------:R-:W-:Y:S05]  /*2670*/  BSYNC.RECONVERGENT B2 ;  /* 0x0000000000027941 */ /* 0x000fea0003800200 */
.L_x_11:
        /* <DEDUP_REMOVED lines=16> */
.L_x_14:
[----:B------:R-:W-:Y:S05]  /*2780*/  BSYNC.RECONVERGENT B2 ;  /* 0x0000000000027941 */ /* 0x000fea0003800200 */
.L_x_13:
        /* <DEDUP_REMOVED lines=15> */
.L_x_16:
[----:B------:R-:W-:Y:S05]  /*2880*/  BSYNC.RECONVERGENT B2 ;  /* 0x0000000000027941 */ /* 0x000fea0003800200 */
.L_x_15:
        /* <DEDUP_REMOVED lines=16> */
.L_x_18:
[----:B------:R-:W-:Y:S05]  /*2990*/  BSYNC.RECONVERGENT B2 ;  /* 0x0000000000027941 */ /* 0x000fea0003800200 */
.L_x_17:
        /* <DEDUP_REMOVED lines=15> */
.L_x_20:
[----:B------:R-:W-:Y:S05]  /*2a90*/  BSYNC.RECONVERGENT B2 ;  /* 0x0000000000027941 */ /* 0x000fea0003800200 */
.L_x_19:
        /* <DEDUP_REMOVED lines=16> */
.L_x_22:
[----:B------:R-:W-:Y:S05]  /*2ba0*/  BSYNC.RECONVERGENT B2 ;  /* 0x0000000000027941 */ /* 0x000fea0003800200 */
.L_x_21:
        /* <DEDUP_REMOVED lines=15> */
.L_x_24:
[----:B------:R-:W-:Y:S05]  /*2ca0*/  BSYNC.RECONVERGENT B2 ;  /* 0x0000000000027941 */ /* 0x000fea0003800200 */
.L_x_23:
        /* <DEDUP_REMOVED lines=12> */
[----:B------:R-:W-:Y:S02]  /*2d70*/  MOV R3, R7 ;  /* 0x0000000700037202 */ /* 0x000fe40000000f00 */
[----:B------:R-:W-:-:S07]  /*2d80*/  MOV R2, 0x2da0 ;  /* 0x00002da000027802 */ /* 0x000fce0000000f00 */
[----:B------:R-:W-:Y:S05]  /*2d90*/  CALL.REL.NOINC `($__internal_0_$__cuda_sm3x_div_rn_noftz_f32_slowpath) ;  /* 0x0000000000e07944 */ /* 0x000fea0003c00000 */
[----:B------:R-:W-:-:S07]  /*2da0*/  IMAD.MOV.U32 R3, RZ, RZ, R9 ;  /* 0x000000ffff037224 */ /* 0x000fce00078e0009 */
.L_x_26:
[----:B------:R-:W-:Y:S05]  /*2db0*/  BSYNC.RECONVERGENT B2 ;  /* 0x0000000000027941 */ /* 0x000fea0003800200 */
.L_x_25:
        /* <DEDUP_REMOVED lines=15> */
.L_x_28:
[----:B------:R-:W-:Y:S05]  /*2eb0*/  BSYNC.RECONVERGENT B2 ;  /* 0x0000000000027941 */ /* 0x000fea0003800200 */
.L_x_27:
        /* <DEDUP_REMOVED lines=11> */
[----:B------:R-:W-:Y:S01]  /*2f70*/  MOV R0, R6 ;  /* 0x0000000600007202 */ /* 0x000fe20000000f00 */
[----:B------:R-:W-:Y:S01]  /*2f80*/  IMAD.MOV.U32 R3, RZ, RZ, R7 ;  /* 0x000000ffff037224 */ /* 0x000fe200078e0007 */
[----:B------:R-:W-:-:S07]  /*2f90*/  MOV R2, 0x2fb0 ;  /* 0x00002fb000027802 */ /* 0x000fce0000000f00 */
[----:B------:R-:W-:Y:S05]  /*2fa0*/  CALL.REL.NOINC `($__internal_0_$__cuda_sm3x_div_rn_noftz_f32_slowpath) ;  /* 0x00000000005c7944 */ /* 0x000fea0003c00000 */
[----:B------:R-:W-:-:S07]  /*2fb0*/  IMAD.MOV.U32 R3, RZ, RZ, R9 ;  /* 0x000000ffff037224 */ /* 0x000fce00078e0009 */
.L_x_30:
[----:B------:R-:W-:Y:S05]  /*2fc0*/  BSYNC.RECONVERGENT B2 ;  /* 0x0000000000027941 */ /* 0x000fea0003800200 */
.L_x_29:
        /* <DEDUP_REMOVED lines=15> */
.L_x_32:
[----:B------:R-:W-:Y:S05]  /*30c0*/  BSYNC.RECONVERGENT B2 ;  /* 0x0000000000027941 */ /* 0x000fea0003800200 */
.L_x_31:
[----:B------:R0:W-:Y:S01]  /*30d0*/  STG.E desc[UR6][R4.64+0x1c], R9 ;  /* 0x00001c0904007986 */ /* 0x0001e2000c101906 */
[----:B------:R-:W-:-:S05]  /*30e0*/  IADD3 R0, P0, PT, R4, 0x40, RZ ;  /* 0x0000004004007810 */ /* 0x000fca0007f1e0ff */
[----:B------:R-:W-:Y:S01]  /*30f0*/  IMAD.X R3, RZ, RZ, R5, P0 ;  /* 0x000000ffff037224 */ /* 0x000fe200000e0605 */
[----:B------:R-:W-:Y:S07]  /*3100*/  BRA.U UP0, `(.L_x_33) ;  /* 0xffffffed00c87547 */ /* 0x000fee000b83ffff */
[----:B------:R-:W-:Y:S05]  /*3110*/  EXIT ;  /* 0x000000000000794d */ /* 0x000fea0003800000 */
        .weak           $__internal_0_$__cuda_sm3x_div_rn_noftz_f32_slowpath
        .type           $__internal_0_$__cuda_sm3x_div_rn_noftz_f32_slowpath,@function
        .size           $__internal_0_$__cuda_sm3x_div_rn_noftz_f32_slowpath,(.L_x_46 - $__internal_0_$__cuda_sm3x_div_rn_noftz_f32_slowpath)
$__internal_0_$__cuda_sm3x_div_rn_noftz_f32_slowpath:
[----:B------:R-:W-:Y:S01]  /*3120*/  SHF.R.U32.HI R8, RZ, 0x17, R3 ;  /* 0x00000017ff087819 */ /* 0x000fe20000011603 */
[----:B------:R-:W-:Y:S01]  /*3130*/  BSSY.RECONVERGENT B0, `(.L_x_34) ;  /* 0x0000062000007945 */ /* 0x000fe20003800200 */
[----:B------:R-:W-:Y:S02]  /*3140*/  SHF.R.U32.HI R6, RZ, 0x17, R0 ;  /* 0x00000017ff067819 */ /* 0x000fe40000011600 */
[----:B------:R-:W-:Y:S02]  /*3150*/  LOP3.LUT R12, R8, 0xff, RZ, 0xc0, !PT ;  /* 0x000000ff080c7812 */ /* 0x000fe400078ec0ff */
[----:B------:R-:W-:-:S03]  /*3160*/  LOP3.LUT R10, R6, 0xff, RZ, 0xc0, !PT ;  /* 0x000000ff060a7812 */ /* 0x000fc600078ec0ff */
[----:B------:R-:W-:Y:S02]  /*3170*/  VIADD R9, R12, 0xffffffff ;  /* 0xffffffff0c097836 */ /* 0x000fe40000000000 */
[----:B------:R-:W-:-:S03]  /*3180*/  VIADD R8, R10, 0xffffffff ;  /* 0xffffffff0a087836 */ /* 0x000fc60000000000 */
[----:B------:R-:W-:-:S04]  /*3190*/  ISETP.GT.U32.AND P0, PT, R9, 0xfd, PT ;  /* 0x000000fd0900780c */ /* 0x000fc80003f04070 */
[----:B------:R-:W-:-:S13]  /*31a0*/  ISETP.GT.U32.OR P0, PT, R8, 0xfd, P0 ;  /* 0x000000fd0800780c */ /* 0x000fda0000704470 */
[----:B------:R-:W-:Y:S01]  /*31b0*/  @!P0 MOV R6, RZ ;  /* 0x000000ff00068202 */ /* 0x000fe20000000f00 */
[----:B------:R-:W-:Y:S06]  /*31c0*/  @!P0 BRA `(.L_x_35) ;  /* 0x00000000005c8947 */ /* 0x000fec0003800000 */
[----:B------:R-:W-:Y:S02]  /*31d0*/  FSETP.GTU.FTZ.AND P0, PT, |R0|, +INF , PT ;  /* 0x7f8000000000780b */ /* 0x000fe40003f1c200 */
[----:B------:R-:W-:-:S04]  /*31e0*/  FSETP.GTU.FTZ.AND P1, PT, |R3|, +INF , PT ;  /* 0x7f8000000300780b */ /* 0x000fc80003f3c200 */
[----:B------:R-:W-:-:S13]  /*31f0*/  PLOP3.LUT P0, PT, P0, P1, PT, 0xf8, 0x8f ;  /* 0x00000000008f781c */ /* 0x000fda0000703f70 */
[----:B------:R-:W-:Y:S05]  /*3200*/  @P0 BRA `(.L_x_36) ;  /* 0x00000004004c0947 */ /* 0x000fea0003800000 */
[----:B------:R-:W-:-:S13]  /*3210*/  LOP3.LUT P0, RZ, R3, 0x7fffffff, R0, 0xc8, !PT ;  /* 0x7fffffff03ff7812 */ /* 0x000fda000780c800 */
[----:B------:R-:W-:Y:S05]  /*3220*/  @!P0 BRA `(.L_x_37) ;  /* 0x00000004003c8947 */ /* 0x000fea0003800000 */
[C---:B------:R-:W-:Y:S02]  /*3230*/  FSETP.NEU.FTZ.AND P2, PT, |R0|.reuse, +INF , PT ;  /* 0x7f8000000000780b */ /* 0x040fe40003f5d200 */
[----:B------:R-:W-:Y:S02]  /*3240*/  FSETP.NEU.FTZ.AND P1, PT, |R3|, +INF , PT ;  /* 0x7f8000000300780b */ /* 0x000fe40003f3d200 */
[----:B------:R-:W-:-:S11]  /*3250*/  FSETP.NEU.FTZ.AND P0, PT, |R0|, +INF , PT ;  /* 0x7f8000000000780b */ /* 0x000fd60003f1d200 */
[----:B------:R-:W-:Y:S05]  /*3260*/  @!P1 BRA !P2, `(.L_x_37) ;  /* 0x00000004002c9947 */ /* 0x000fea0005000000 */
[----:B------:R-:W-:-:S04]  /*3270*/  LOP3.LUT P2, RZ, R0, 0x7fffffff, RZ, 0xc0, !PT ;  /* 0x7fffffff00ff7812 */ /* 0x000fc8000784c0ff */
[----:B------:R-:W-:-:S13]  /*3280*/  PLOP3.LUT P1, PT, P1, P2, PT, 0x2f, 0xf2 ;  /* 0x0000000000f2781c */ /* 0x000fda0000f24577 */
[----:B------:R-:W-:Y:S05]  /*3290*/  @P1 BRA `(.L_x_38) ;  /* 0x0000000400181947 */ /* 0x000fea0003800000 */
[----:B------:R-:W-:-:S04]  /*32a0*/  LOP3.LUT P1, RZ, R3, 0x7fffffff, RZ, 0xc0, !PT ;  /* 0x7fffffff03ff7812 */ /* 0x000fc8000782c0ff */
[----:B------:R-:W-:-:S13]  /*32b0*/  PLOP3.LUT P0, PT, P0, P1, PT, 0x2f, 0xf2 ;  /* 0x0000000000f2781c */ /* 0x000fda0000702577 */
[----:B------:R-:W-:Y:S05]  /*32c0*/  @P0 BRA `(.L_x_39) ;  /* 0x0000000400000947 */ /* 0x000fea0003800000 */
[----:B------:R-:W-:Y:S02]  /*32d0*/  ISETP.GE.AND P0, PT, R8, RZ, PT ;  /* 0x000000ff0800720c */ /* 0x000fe40003f06270 */
[----:B------:R-:W-:-:S11]  /*32e0*/  ISETP.GE.AND P1, PT, R9, RZ, PT ;  /* 0x000000ff0900720c */ /* 0x000fd60003f26270 */
[----:B------:R-:W-:Y:S02]  /*32f0*/  @P0 IMAD.MOV.U32 R6, RZ, RZ, RZ ;  /* 0x000000ffff060224 */ /* 0x000fe400078e00ff */
[----:B------:R-:W-:Y:S01]  /*3300*/  @!P0 FFMA R0, R0, 1.84467440737095516160e+19, RZ ;  /* 0x5f80000000008823 */ /* 0x000fe200000000ff */
[----:B------:R-:W-:Y:S02]  /*3310*/  @!P0 IMAD.MOV.U32 R6, RZ, RZ, -0x40 ;  /* 0xffffffc0ff068424 */ /* 0x000fe400078e00ff */
[----:B------:R-:W-:Y:S02]  /*3320*/  @!P1 FFMA R3, R3, 1.84467440737095516160e+19, RZ ;  /* 0x5f80000003039823 */ /* 0x000fe400000000ff */
[----:B------:R-:W-:-:S07]  /*3330*/  @!P1 VIADD R6, R6, 0x40 ;  /* 0x0000004006069836 */ /* 0x000fce0000000000 */
.L_x_35:
[----:B------:R-:W-:Y:S01]  /*3340*/  LEA R8, R12, 0xc0800000, 0x17 ;  /* 0xc08000000c087811 */ /* 0x000fe200078eb8ff */
[----:B------:R-:W-:Y:S03]  /*3350*/  BSSY.RECONVERGENT B1, `(.L_x_40) ;  /* 0x0000036000017945 */ /* 0x000fe60003800200 */
[----:B------:R-:W-:Y:S01]  /*3360*/  IADD3 R8, PT, PT, -R8, R3, RZ ;  /* 0x0000000308087210 */ /* 0x000fe20007ffe1ff */
[----:B------:R-:W-:-:S03]  /*3370*/  VIADD R3, R10, 0xffffff81 ;  /* 0xffffff810a037836 */ /* 0x000fc60000000000 */
[----:B------:R-:W0:Y:S01]  /*3380*/  MUFU.RCP R9, R8 ;  /* 0x0000000800097308 */ /* 0x000e220000001000 */
[----:B------:R-:W-:Y:S01]  /*3390*/  FADD.FTZ R11, -R8, -RZ ;  /* 0x800000ff080b7221 */ /* 0x000fe20000010100 */
[----:B------:R-:W-:-:S03]  /*33a0*/  IMAD R0, R3, -0x800000, R0 ;  /* 0xff80000003007824 */ /* 0x000fc600078e0200 */
[----:B0-----:R-:W-:-:S04]  /*33b0*/  FFMA R10, R9, R11, 1 ;  /* 0x3f800000090a7423 */ /* 0x001fc8000000000b */
[----:B------:R-:W-:-:S04]  /*33c0*/  FFMA R14, R9, R10, R9 ;  /* 0x0000000a090e7223 */ /* 0x000fc80000000009 */
[----:B------:R-:W-:-:S04]  /*33d0*/  FFMA R9, R0, R14, RZ ;  /* 0x0000000e00097223 */ /* 0x000fc800000000ff */
[----:B------:R-:W-:-:S04]  /*33e0*/  FFMA R10, R11, R9, R0 ;  /* 0x000000090b0a7223 */ /* 0x000fc80000000000 */
[----:B------:R-:W-:Y:S01]  /*33f0*/  FFMA R13, R14, R10, R9 ;  /* 0x0000000a0e0d7223 */ /* 0x000fe20000000009 */
[----:B------:R-:W-:-:S03]  /*3400*/  IADD3 R9, PT, PT, R3, 0x7f, -R12 ;  /* 0x0000007f03097810 */ /* 0x000fc60007ffe80c */
[----:B------:R-:W-:Y:S02]  /*3410*/  FFMA R10, R11, R13, R0 ;  /* 0x0000000d0b0a7223 */ /* 0x000fe40000000000 */
[----:B------:R-:W-:Y:S02]  /*3420*/  IMAD.IADD R9, R9, 0x1, R6 ;  /* 0x0000000109097824 */ /* 0x000fe400078e0206 */
[----:B------:R-:W-:-:S05]  /*3430*/  FFMA R0, R14, R10, R13 ;  /* 0x0000000a0e007223 */ /* 0x000fca000000000d */
[----:B------:R-:W-:-:S04]  /*3440*/  SHF.R.U32.HI R3, RZ, 0x17, R0 ;  /* 0x00000017ff037819 */ /* 0x000fc80000011600 */
[----:B------:R-:W-:-:S05]  /*3450*/  LOP3.LUT R3, R3, 0xff, RZ, 0xc0, !PT ;  /* 0x000000ff03037812 */ /* 0x000fca00078ec0ff */
[----:B------:R-:W-:-:S05]  /*3460*/  IMAD.IADD R11, R3, 0x1, R9 ;  /* 0x00000001030b7824 */ /* 0x000fca00078e0209 */
[----:B------:R-:W-:-:S04]  /*3470*/  IADD3 R3, PT, PT, R11, -0x1, RZ ;  /* 0xffffffff0b037810 */ /* 0x000fc80007ffe0ff */
[----:B------:R-:W-:-:S13]  /*3480*/  ISETP.GE.U32.AND P0, PT, R3, 0xfe, PT ;  /* 0x000000fe0300780c */ /* 0x000fda0003f06070 */
[----:B------:R-:W-:Y:S05]  /*3490*/  @!P0 BRA `(.L_x_41) ;  /* 0x0000000000808947 */ /* 0x000fea0003800000 */
[----:B------:R-:W-:-:S13]  /*34a0*/  ISETP.GT.AND P0, PT, R11, 0xfe, PT ;  /* 0x000000fe0b00780c */ /* 0x000fda0003f04270 */
[----:B------:R-:W-:Y:S05]  /*34b0*/  @P0 BRA `(.L_x_42) ;  /* 0x00000000006c0947 */ /* 0x000fea0003800000 */
[----:B------:R-:W-:-:S13]  /*34c0*/  ISETP.GE.AND P0, PT, R11, 0x1, PT ;  /* 0x000000010b00780c */ /* 0x000fda0003f06270 */
[----:B------:R-:W-:Y:S05]  /*34d0*/  @P0 BRA `(.L_x_43) ;  /* 0x0000000000740947 */ /* 0x000fea0003800000 */
[----:B------:R-:W-:Y:S02]  /*34e0*/  ISETP.GE.AND P0, PT, R11, -0x18, PT ;  /* 0xffffffe80b00780c */ /* 0x000fe40003f06270 */
[----:B------:R-:W-:-:S11]  /*34f0*/  LOP3.LUT R0, R0, 0x80000000, RZ, 0xc0, !PT ;  /* 0x8000000000007812 */ /* 0x000fd600078ec0ff */
[----:B------:R-:W-:Y:S05]  /*3500*/  @!P0 BRA `(.L_x_43) ;  /* 0x0000000000688947 */ /* 0x000fea0003800000 */
[CCC-:B------:R-:W-:Y:S01]  /*3510*/  FFMA.RZ R3, R14.reuse, R10.reuse, R13.reuse ;  /* 0x0000000a0e037223 */ /* 0x1c0fe2000000c00d */
[C---:B------:R-:W-:Y:S02]  /*3520*/  VIADD R9, R11.reuse, 0x20 ;  /* 0x000000200b097836 */ /* 0x040fe40000000000 */
[CCC-:B------:R-:W-:Y:S01]  /*3530*/  FFMA.RM R6, R14.reuse, R10.reuse, R13.reuse ;  /* 0x0000000a0e067223 */ /* 0x1c0fe2000000400d */
[----:B------:R-:W-:Y:S02]  /*3540*/  ISETP.NE.AND P2, PT, R11, RZ, PT ;  /* 0x000000ff0b00720c */ /* 0x000fe40003f45270 */
[----:B------:R-:W-:Y:S01]  /*3550*/  LOP3.LUT R8, R3, 0x7fffff, RZ, 0xc0, !PT ;  /* 0x007fffff03087812 */ /* 0x000fe200078ec0ff */
[----:B------:R-:W-:Y:S01]  /*3560*/  FFMA.RP R3, R14, R10, R13 ;  /* 0x0000000a0e037223 */ /* 0x000fe2000000800d */
[----:B------:R-:W-:Y:S01]  /*3570*/  IMAD.MOV R10, RZ, RZ, -R11 ;  /* 0x000000ffff0a7224 */ /* 0x000fe200078e0a0b */
[----:B------:R-:W-:Y:S02]  /*3580*/  ISETP.NE.AND P1, PT, R11, RZ, PT ;  /* 0x000000ff0b00720c */ /* 0x000fe40003f25270 */
[----:B------:R-:W-:-:S02]  /*3590*/  LOP3.LUT R8, R8, 0x800000, RZ, 0xfc, !PT ;  /* 0x0080000008087812 */ /* 0x000fc400078efcff */
[----:B------:R-:W-:Y:S02]  /*35a0*/  FSETP.NEU.FTZ.AND P0, PT, R3, R6, PT ;  /* 0x000000060300720b */ /* 0x000fe40003f1d000 */
[----:B------:R-:W-:Y:S02]  /*35b0*/  SHF.L.U32 R9, R8, R9, RZ ;  /* 0x0000000908097219 */ /* 0x000fe400000006ff */
[----:B------:R-:W-:Y:S02]  /*35c0*/  SEL R3, R10, RZ, P2 ;  /* 0x000000ff0a037207 */ /* 0x000fe40001000000 */
[----:B------:R-:W-:Y:S02]  /*35d0*/  ISETP.NE.AND P1, PT, R9, RZ, P1 ;  /* 0x000000ff0900720c */ /* 0x000fe40000f25270 */
[----:B------:R-:W-:Y:S02]  /*35e0*/  SHF.R.U32.HI R3, RZ, R3, R8 ;  /* 0x00000003ff037219 */ /* 0x000fe40000011608 */
[----:B------:R-:W-:-:S02]  /*35f0*/  PLOP3.LUT P0, PT, P0, P1, PT, 0xf8, 0x8f ;  /* 0x00000000008f781c */ /* 0x000fc40000703f70 */
[----:B------:R-:W-:Y:S02]  /*3600*/  SHF.R.U32.HI R9, RZ, 0x1, R3 ;  /* 0x00000001ff097819 */ /* 0x000fe40000011603 */
[----:B------:R-:W-:-:S04]  /*3610*/  SEL R6, RZ, 0x1, !P0 ;  /* 0x00000001ff067807 */ /* 0x000fc80004000000 */
[----:B------:R-:W-:-:S04]  /*3620*/  LOP3.LUT R6, R6, 0x1, R9, 0xf8, !PT ;  /* 0x0000000106067812 */ /* 0x000fc800078ef809 */
[----:B------:R-:W-:-:S05]  /*3630*/  LOP3.LUT R6, R6, R3, RZ, 0xc0, !PT ;  /* 0x0000000306067212 */ /* 0x000fca00078ec0ff */
[----:B------:R-:W-:-:S05]  /*3640*/  IMAD.IADD R9, R9, 0x1, R6 ;  /* 0x0000000109097824 */ /* 0x000fca00078e0206 */
[----:B------:R-:W-:Y:S01]  /*3650*/  LOP3.LUT R0, R9, R0, RZ, 0xfc, !PT ;  /* 0x0000000009007212 */ /* 0x000fe200078efcff */
[----:B------:R-:W-:Y:S06]  /*3660*/  BRA `(.L_x_43) ;  /* 0x0000000000107947 */ /* 0x000fec0003800000 */
.L_x_42:
[----:B------:R-:W-:-:S04]  /*3670*/  LOP3.LUT R0, R0, 0x80000000, RZ, 0xc0, !PT ;  /* 0x8000000000007812 */ /* 0x000fc800078ec0ff */
[----:B------:R-:W-:Y:S01]  /*3680*/  LOP3.LUT R0, R0, 0x7f800000, RZ, 0xfc, !PT ;  /* 0x7f80000000007812 */ /* 0x000fe200078efcff */
[----:B------:R-:W-:Y:S06]  /*3690*/  BRA `(.L_x_43) ;  /* 0x0000000000047947 */ /* 0x000fec0003800000 */
.L_x_41:
[----:B------:R-:W-:-:S07]  /*36a0*/  LEA R0, R9, R0, 0x17 ;  /* 0x0000000009007211 */ /* 0x000fce00078eb8ff */
.L_x_43:
[----:B------:R-:W-:Y:S05]  /*36b0*/  BSYNC.RECONVERGENT B1 ;  /* 0x0000000000017941 */ /* 0x000fea0003800200 */
.L_x_40:
[----:B------:R-:W-:Y:S05]  /*36c0*/  BRA `(.L_x_44) ;  /* 0x0000000000207947 */ /* 0x000fea0003800000 */
.L_x_39:
[----:B------:R-:W-:-:S04]  /*36d0*/  LOP3.LUT R0, R3, 0x80000000, R0, 0x48, !PT ;  /* 0x8000000003007812 */ /* 0x000fc800078e4800 */
[----:B------:R-:W-:Y:S01]  /*36e0*/  LOP3.LUT R0, R0, 0x7f800000, RZ, 0xfc, !PT ;  /* 0x7f80000000007812 */ /* 0x000fe200078efcff */
[----:B------:R-:W-:Y:S06]  /*36f0*/  BRA `(.L_x_44) ;  /* 0x0000000000147947 */ /* 0x000fec0003800000 */
.L_x_38:
[----:B------:R-:W-:Y:S01]  /*3700*/  LOP3.LUT R0, R3, 0x80000000, R0, 0x48, !PT ;  /* 0x8000000003007812 */ /* 0x000fe200078e4800 */
[----:B------:R-:W-:Y:S06]  /*3710*/  BRA `(.L_x_44) ;  /* 0x00000000000c7947 */ /* 0x000fec0003800000 */
.L_x_37:
[----:B------:R-:W0:Y:S01]  /*3720*/  MUFU.RSQ R0, -QNAN ;  /* 0xffc0000000007908 */ /* 0x000e220000001400 */
[----:B------:R-:W-:Y:S05]  /*3730*/  BRA `(.L_x_44) ;  /* 0x0000000000047947 */ /* 0x000fea0003800000 */
.L_x_36:
[----:B------:R-:W-:-:S07]  /*3740*/  FADD.FTZ R0, R0, R3 ;  /* 0x0000000300007221 */ /* 0x000fce0000010000 */
.L_x_44:
[----:B------:R-:W-:Y:S05]  /*3750*/  BSYNC.RECONVERGENT B0 ;  /* 0x0000000000007941 */ /* 0x000fea0003800200 */
.L_x_34:
[----:B------:R-:W-:Y:S02]  /*3760*/  IMAD.MOV.U32 R3, RZ, RZ, 0x0 ;  /* 0x00000000ff037424 */ /* 0x000fe400078e00ff */
[----:B0-----:R-:W-:Y:S02]  /*3770*/  IMAD.MOV.U32 R9, RZ, RZ, R0 ;  /* 0x000000ffff097224 */ /* 0x001fe400078e0000 */
[----:B------:R-:W-:Y:S05]  /*3780*/  RET.REL.NODEC R2 `(_Z12softmaxNomalILi256ELi256EEvPfS0_) ;  /* 0xffffffc8021c7950 */ /* 0x000fea0003c3ffff */
.L_x_45:
[----:B------:R-:W-:-:S00]  /*3790*/  BRA `(.L_x_45) ;  /* 0xfffffffc00fc7947 */ /* 0x000fc0000383ffff */
[----:B------:R-:W-:-:S00]  /*37a0*/  NOP ;  /* 0x0000000000007918 */ /* 0x000fc00000000000 */
        /* <DEDUP_REMOVED lines=13> */
.L_x_46:


//--------------------- .nv.shared.reserved.0     --------------------------
	.section	.nv.shared.reserved.0,"aw",@nobits
	.weak		__nv_reservedSMEM_offset_0_alias
	.size		__nv_reservedSMEM_offset_0_alias, 0, 64
	.other		__nv_reservedSMEM_offset_0_alias,@"STO_CUDA_RESERVED_SHARED STV_DEFAULT"
__nv_reservedSMEM_offset_0_alias:
	.zero		0
	.zero		64


//--------------------- .nv.constant0._Z12softmaxNomalILi256ELi256EEvPfS0_ --------------------------
	.section	.nv.constant0._Z12softmaxNomalILi256ELi256EEvPfS0_,"a",@progbits
	.sectionflags	@""
	.align	4
.nv.constant0._Z12softmaxNomalILi256ELi256EEvPfS0_:
	.zero		912


//--------------------- SYMBOLS --------------------------

	.type		.nv.reservedSmem.offset0,@object
	.size		.nv.reservedSmem.offset0,0x4
